def matmul_kernel(
    a_ptr,
    b_ptr,
    c_ptr,
    M,
    N,
    K,
    stride_am,
    stride_ak,
    stride_bk,
    stride_bn,
    stride_cm,
    stride_cn,
    BLOCK_M: tl.constexpr,
    BLOCK_N: tl.constexpr,
    BLOCK_K: tl.constexpr,
    GROUP_M: tl.constexpr,
):
    pid = tl.program_id(axis=0)
    num_pid_m = tl.cdiv(M, BLOCK_M)
    num_pid_n = tl.cdiv(N, BLOCK_N)
    num_pid_in_group = GROUP_M * num_pid_n
    group_id = pid // num_pid_in_group
    first_pid_m = group_id * GROUP_M
    group_size_m = min(num_pid_m - first_pid_m, GROUP_M)
    pid_m = first_pid_m + ((pid % num_pid_in_group) % group_size_m)
    pid_n = (pid % num_pid_in_group) // group_size_m

    offs_am = (pid_m * BLOCK_M + tl.arange(0, BLOCK_M)) % M
    offs_bn = (pid_n * BLOCK_N + tl.arange(0, BLOCK_N)) % N
    offs_k = tl.arange(0, BLOCK_K)
    a_ptrs = a_ptr + offs_am[:, None] * stride_am + offs_k[None, :] * stride_ak
    b_ptrs = b_ptr + offs_k[:, None] * stride_bk + offs_bn[None, :] * stride_bn

    acc = tl.zeros((BLOCK_M, BLOCK_N), dtype=tl.float32)
    for kk in range(0, tl.cdiv(K, BLOCK_K)):
        a = tl.load(a_ptrs, mask=offs_k[None, :] < K - kk * BLOCK_K, other=0.0)
        b = tl.load(b_ptrs, mask=offs_k[:, None] < K - kk * BLOCK_K, other=0.0)
        acc = tl.dot(a, b, acc)
        a_ptrs += BLOCK_K * stride_ak
        b_ptrs += BLOCK_K * stride_bk

    c = acc.to(c_ptr.dtype.element_ty)
    offs_cm = pid_m * BLOCK_M + tl.arange(0, BLOCK_M)
    offs_cn = pid_n * BLOCK_N + tl.arange(0, BLOCK_N)
    c_ptrs = c_ptr + offs_cm[:, None] * stride_cm + offs_cn[None, :] * stride_cn
    mask = (offs_cm[:, None] < M) & (offs_cn[None, :] < N)
    tl.store(c_ptrs, c, mask=mask)

# config = {"BLOCK_K": 32, "BLOCK_M": 512, "BLOCK_N": 128, "GROUP_M": 8, "arch": "sm_100", "dtype": "bf16", "num_ctas": 1, "num_stages": 3, "num_warps": 8}
# arch = sm_100


// ===== COMPILED SASS (sm_100a) =====

	.target	sm_100a

	.elftype	@"ET_EXEC"


//--------------------- .note.nv.tkinfo           --------------------------
	.section	.note.nv.tkinfo,"",@"SHT_NOTE"
	.sectionflags	@"SHF_NOTE_NV_TKINFO"
	.tkinfo
        /*0018*/ 	.word	0x00000081
        /*0030*/ 	.string	""
        /*0030*/ 	.string	"ptxas-blackwell"
        /*0030*/ 	.string	"Cuda compilation tools, release 12.9, V12.9.86"
        /*0030*/ 	.string	"Build cuda_12.9.r12.9/compiler.36037853_0"
        /*0030*/ 	.string	"-v  -suppress-debug-info  -lineinfo  -arch sm_100a "



//--------------------- .note.nv.cuver            --------------------------
	.section	.note.nv.cuver,"",@"SHT_NOTE"
	.sectionflags	@"SHF_NOTE_NV_CUVER"
        /*0018*/ 	.short	0x0001
        /*001a*/ 	.short	0x0064
        /*001c*/ 	.short	0x0001
        /*001e*/ 	.short	0x0000
        /*0020*/ 	.short	0x0001
        /*0022*/ 	.short	0x0000


//--------------------- .nv.info                  --------------------------
	.section	.nv.info,"",@"SHT_CUDA_INFO"
	.align	4


	//----- nvinfo : EIATTR_REGCOUNT
	.align		4
        /*0000*/ 	.byte	0x04, 0x2f
        /*0002*/ 	.short	(.L_4 - .L_3)
	.align		4
.L_3:
        /*0004*/ 	.word	index@(matmul_kernel)
        /*0008*/ 	.word	0x000000ff


	//----- nvinfo : EIATTR_FRAME_SIZE
	.align		4
.L_4:
        /*000c*/ 	.byte	0x04, 0x11
        /*000e*/ 	.short	(.L_6 - .L_5)
	.align		4
.L_5:
        /*0010*/ 	.word	index@($__internal_2_$__cuda_sm10x_tcgen05_guardrail_trap_unallocated_columns_being_dealloced)
        /*0014*/ 	.word	0x00000000


	//----- nvinfo : EIATTR_FRAME_SIZE
	.align		4
.L_6:
        /*0018*/ 	.byte	0x04, 0x11
        /*001a*/ 	.short	(.L_8 - .L_7)
	.align		4
.L_7:
        /*001c*/ 	.word	index@($__internal_1_$__cuda_sm10x_tcgen05_guardrail_trap_phase_invalid_during_alloc)
        /*0020*/ 	.word	0x00000000


	//----- nvinfo : EIATTR_FRAME_SIZE
	.align		4
.L_8:
        /*0024*/ 	.byte	0x04, 0x11
        /*0026*/ 	.short	(.L_10 - .L_9)
	.align		4
.L_9:
        /*0028*/ 	.word	index@($__internal_0_$__cuda_sm10x_tcgen05_guardrail_trap_col_being_dealloced_not_returned_by_alloc)
        /*002c*/ 	.word	0x00000000


	//----- nvinfo : EIATTR_FRAME_SIZE
	.align		4
.L_10:
        /*0030*/ 	.byte	0x04, 0x11
        /*0032*/ 	.short	(.L_12 - .L_11)
	.align		4
.L_11:
        /*0034*/ 	.word	index@(matmul_kernel)
        /*0038*/ 	.word	0x00000000


	//----- nvinfo : EIATTR_MIN_STACK_SIZE
	.align		4
.L_12:
        /*003c*/ 	.byte	0x04, 0x12
        /*003e*/ 	.short	(.L_14 - .L_13)
	.align		4
.L_13:
        /*0040*/ 	.word	index@(matmul_kernel)
        /*0044*/ 	.word	0x00000000
.L_14:


//--------------------- .nv.info.matmul_kernel    --------------------------
	.section	.nv.info.matmul_kernel,"",@"SHT_CUDA_INFO"
	.sectionflags	@""
	.align	4


	//----- nvinfo : EIATTR_CUDA_API_VERSION
	.align		4
        /*0000*/ 	.byte	0x04, 0x37
        /*0002*/ 	.short	(.L_16 - .L_15)
.L_15:
        /*0004*/ 	.word	0x00000081


	//----- nvinfo : EIATTR_KPARAM_INFO
	.align		4
.L_16:
        /*0008*/ 	.byte	0x04, 0x17
        /*000a*/ 	.short	(.L_18 - .L_17)
.L_17:
        /*000c*/ 	.word	0x00000000
        /*0010*/ 	.short	0x000d
        /*0012*/ 	.short	0x0048
        /*0014*/ 	.byte	0x00, 0xf4, 0x21, 0x00


	//----- nvinfo : EIATTR_KPARAM_INFO
	.align		4
.L_18:
        /*0018*/ 	.byte	0x04, 0x17
        /*001a*/ 	.short	(.L_20 - .L_19)
.L_19:
        /*001c*/ 	.word	0x00000000
        /*0020*/ 	.short	0x000c
        /*0022*/ 	.short	0x0040
        /*0024*/ 	.byte	0x00, 0xf4, 0x21, 0x00


	//----- nvinfo : EIATTR_KPARAM_INFO
	.align		4
.L_20:
        /*0028*/ 	.byte	0x04, 0x17
        /*002a*/ 	.short	(.L_22 - .L_21)
.L_21:
        /*002c*/ 	.word	0x00000000
        /*0030*/ 	.short	0x000b
        /*0032*/ 	.short	0x0038
        /*0034*/ 	.byte	0x00, 0xf0, 0x11, 0x00


	//----- nvinfo : EIATTR_KPARAM_INFO
	.align		4
.L_22:
        /*0038*/ 	.byte	0x04, 0x17
        /*003a*/ 	.short	(.L_24 - .L_23)
.L_23:
        /*003c*/ 	.word	0x00000000
        /*0040*/ 	.short	0x000a
        /*0042*/ 	.short	0x0034
        /*0044*/ 	.byte	0x00, 0xf0, 0x11, 0x00


	//----- nvinfo : EIATTR_KPARAM_INFO
	.align		4
.L_24:
        /*0048*/ 	.byte	0x04, 0x17
        /*004a*/ 	.short	(.L_26 - .L_25)
.L_25:
        /*004c*/ 	.word	0x00000000
        /*0050*/ 	.short	0x0009
        /*0052*/ 	.short	0x0030
        /*0054*/ 	.byte	0x00, 0xf0, 0x11, 0x00


	//----- nvinfo : EIATTR_KPARAM_INFO
	.align		4
.L_26:
        /*0058*/ 	.byte	0x04, 0x17
        /*005a*/ 	.short	(.L_28 - .L_27)
.L_27:
        /*005c*/ 	.word	0x00000000
        /*0060*/ 	.short	0x0008
        /*0062*/ 	.short	0x002c
        /*0064*/ 	.byte	0x00, 0xf0, 0x11, 0x00


	//----- nvinfo : EIATTR_KPARAM_INFO
	.align		4
.L_28:
        /*0068*/ 	.byte	0x04, 0x17
        /*006a*/ 	.short	(.L_30 - .L_29)
.L_29:
        /*006c*/ 	.word	0x00000000
        /*0070*/ 	.short	0x0007
        /*0072*/ 	.short	0x0028
        /*0074*/ 	.byte	0x00, 0xf0, 0x11, 0x00


	//----- nvinfo : EIATTR_KPARAM_INFO
	.align		4
.L_30:
        /*0078*/ 	.byte	0x04, 0x17
        /*007a*/ 	.short	(.L_32 - .L_31)
.L_31:
        /*007c*/ 	.word	0x00000000
        /*0080*/ 	.short	0x0006
        /*0082*/ 	.short	0x0024
        /*0084*/ 	.byte	0x00, 0xf0, 0x11, 0x00


	//----- nvinfo : EIATTR_KPARAM_INFO
	.align		4
.L_32:
        /*0088*/ 	.byte	0x04, 0x17
        /*008a*/ 	.short	(.L_34 - .L_33)
.L_33:
        /*008c*/ 	.word	0x00000000
        /*0090*/ 	.short	0x0005
        /*0092*/ 	.short	0x0020
        /*0094*/ 	.byte	0x00, 0xf0, 0x11, 0x00


	//----- nvinfo : EIATTR_KPARAM_INFO
	.align		4
.L_34:
        /*0098*/ 	.byte	0x04, 0x17
        /*009a*/ 	.short	(.L_36 - .L_35)
.L_35:
        /*009c*/ 	.word	0x00000000
        /*00a0*/ 	.short	0x0004
        /*00a2*/ 	.short	0x001c
        /*00a4*/ 	.byte	0x00, 0xf0, 0x11, 0x00


	//----- nvinfo : EIATTR_KPARAM_INFO
	.align		4
.L_36:
        /*00a8*/ 	.byte	0x04, 0x17
        /*00aa*/ 	.short	(.L_38 - .L_37)
.L_37:
        /*00ac*/ 	.word	0x00000000
        /*00b0*/ 	.short	0x0003
        /*00b2*/ 	.short	0x0018
        /*00b4*/ 	.byte	0x00, 0xf0, 0x11, 0x00


	//----- nvinfo : EIATTR_KPARAM_INFO
	.align		4
.L_38:
        /*00b8*/ 	.byte	0x04, 0x17
        /*00ba*/ 	.short	(.L_40 - .L_39)
.L_39:
        /*00bc*/ 	.word	0x00000000
        /*00c0*/ 	.short	0x0002
        /*00c2*/ 	.short	0x0010
        /*00c4*/ 	.byte	0x00, 0xf4, 0x21, 0x00


	//----- nvinfo : EIATTR_KPARAM_INFO
	.align		4
.L_40:
        /*00c8*/ 	.byte	0x04, 0x17
        /*00ca*/ 	.short	(.L_42 - .L_41)
.L_41:
        /*00cc*/ 	.word	0x00000000
        /*00d0*/ 	.short	0x0001
        /*00d2*/ 	.short	0x0008
        /*00d4*/ 	.byte	0x00, 0xf4, 0x21, 0x00


	//----- nvinfo : EIATTR_KPARAM_INFO
	.align		4
.L_42:
        /*00d8*/ 	.byte	0x04, 0x17
        /*00da*/ 	.short	(.L_44 - .L_43)
.L_43:
        /*00dc*/ 	.word	0x00000000
        /*00e0*/ 	.short	0x0000
        /*00e2*/ 	.short	0x0000
        /*00e4*/ 	.byte	0x00, 0xf4, 0x21, 0x00


	//----- nvinfo : EIATTR_AT_ENTRY_FRAGMENTS
	.align		4
.L_44:
        /*00e8*/ 	.byte	0x04, 0x4f
        /*00ea*/ 	.short	(.L_46 - .L_45)


	//   ....[0]....
.L_45:
        /*00ec*/ 	.word	0x00000004


	//----- nvinfo : EIATTR_RESERVED_SMEM_USED
	.align		4
.L_46:
        /*00f0*/ 	.byte	0x01, 0x41
	.zero		2


	//----- nvinfo : EIATTR_SPARSE_MMA_MASK
	.align		4
        /*00f4*/ 	.byte	0x03, 0x50
        /*00f6*/ 	.short	0x0000


	//----- nvinfo : EIATTR_TCGEN05_1CTA_USED
	.align		4
        /*00f8*/ 	.byte	0x01, 0x51
	.zero		2


	//----- nvinfo : EIATTR_MAXREG_COUNT
	.align		4
        /*00fc*/ 	.byte	0x03, 0x1b
        /*00fe*/ 	.short	0x00ff


	//----- nvinfo : EIATTR_NUM_BARRIERS
	.align		4
        /*0100*/ 	.byte	0x02, 0x4c
        /*0102*/ 	.byte	0x01
	.zero		1


	//----- nvinfo : EIATTR_INT_WARP_WIDE_INSTR_OFFSETS
	.align		4
        /*0104*/ 	.byte	0x04, 0x31
        /*0106*/ 	.short	(.L_48 - .L_47)


	//   ....[0]....
.L_47:
        /*0108*/ 	.word	0x00001e10


	//   ....[1]....
        /*010c*/ 	.word	0x00001e20


	//   ....[2]....
        /*0110*/ 	.word	0x000031b0


	//   ....[3]....
        /*0114*/ 	.word	0x0000d310


	//   ....[4]....
        /*0118*/ 	.word	0x0000d360


	//----- nvinfo : EIATTR_COOP_GROUP_MASK_REGIDS
	.align		4
.L_48:
        /*011c*/ 	.byte	0x04, 0x29
        /*011e*/ 	.short	(.L_50 - .L_49)


	//   ....[0]....
.L_49:
        /*0120*/ 	.word	0xffffffff


	//   ....[1]....
        /*0124*/ 	.word	0xffffffff


	//   ....[2]....
        /*0128*/ 	.word	0xffffffff


	//   ....[3]....
        /*012c*/ 	.word	0xffffffff


	//----- nvinfo : EIATTR_COOP_GROUP_INSTR_OFFSETS
	.align		4
.L_50:
        /*0130*/ 	.byte	0x04, 0x28
        /*0132*/ 	.short	(.L_52 - .L_51)


	//   ....[0]....
.L_51:
        /*0134*/ 	.word	0x00000070


	//   ....[1]....
        /*0138*/ 	.word	0x00000330


	//   ....[2]....
        /*013c*/ 	.word	0x0000d1a0


	//   ....[3]....
        /*0140*/ 	.word	0x0000d410


	//----- nvinfo : EIATTR_VRC_CTA_INIT_COUNT
	.align		4
.L_52:
        /*0144*/ 	.byte	0x02, 0x4a
        /*0146*/ 	.byte	0x80
	.zero		1


	//----- nvinfo : EIATTR_MBARRIER_INSTR_OFFSETS
	.align		4
        /*0148*/ 	.byte	0x04, 0x39
        /*014a*/ 	.short	(.L_54 - .L_53)


	//   ....[0]....
.L_53:
        /*014c*/ 	.word	0x00001f30
        /*0150*/ 	.word	0x000000ff
        /*0154*/ 	.word	0x00000000
        /*0158*/ 	.short	0x0100
        /*015a*/ 	.byte	0x0b
	.zero		1


	//   ....[1]....
        /*015c*/ 	.word	0x00003230
        /*0160*/ 	.word	0x000000ff
        /*0164*/ 	.word	0x00014008
        /*0168*/ 	.short	0x0100
        /*016a*/ 	.byte	0x09
	.zero		1


	//   ....[2]....
        /*016c*/ 	.word	0x00004200
        /*0170*/ 	.word	0x000000ff
        /*0174*/ 	.word	0x00000000
        /*0178*/ 	.short	0x010a
        /*017a*/ 	.byte	0x0b
	.zero		1


	//   ....[3]....
        /*017c*/ 	.word	0x00005bc0
        /*0180*/ 	.word	0x000000ff
        /*0184*/ 	.word	0x00000000
        /*0188*/ 	.short	0x010a
        /*018a*/ 	.byte	0x0b
	.zero		1


	//   ....[4]....
        /*018c*/ 	.word	0x00005d20
        /*0190*/ 	.word	0x000000ff
        /*0194*/ 	.word	0x00014000
        /*0198*/ 	.short	0x0108
        /*019a*/ 	.byte	0x09
	.zero		1


	//   ....[5]....
        /*019c*/ 	.word	0x00005db0
        /*01a0*/ 	.word	0x000000ff
        /*01a4*/ 	.word	0x00014008
        /*01a8*/ 	.short	0x0108
        /*01aa*/ 	.byte	0x09
	.zero		1


	//   ....[6]....
        /*01ac*/ 	.word	0x0000d430
        /*01b0*/ 	.word	0x000000ff
        /*01b4*/ 	.word	0x00000000
        /*01b8*/ 	.short	0x010a
        /*01ba*/ 	.byte	0x0b
	.zero		1


	//   ....[7]....
        /*01bc*/ 	.word	0x0000d460
        /*01c0*/ 	.word	0x000000ff
        /*01c4*/ 	.word	0x00000000
        /*01c8*/ 	.short	0x010a
        /*01ca*/ 	.byte	0x0b
	.zero		1


	//----- nvinfo : EIATTR_NUM_MBARRIERS
	.align		4
.L_54:
        /*01cc*/ 	.byte	0x03, 0x38
        /*01ce*/ 	.short	0x0002


	//----- nvinfo : EIATTR_EXIT_INSTR_OFFSETS
	.align		4
        /*01d0*/ 	.byte	0x04, 0x1c
        /*01d2*/ 	.short	(.L_56 - .L_55)


	//   ....[0]....
.L_55:
        /*01d4*/ 	.word	0x0000d420


	//----- nvinfo : EIATTR_REQNTID
	.align		4
.L_56:
        /*01d8*/ 	.byte	0x04, 0x10
        /*01da*/ 	.short	(.L_58 - .L_57)
.L_57:
        /*01dc*/ 	.word	0x00000100
        /*01e0*/ 	.word	0x00000001
        /*01e4*/ 	.word	0x00000001


	//----- nvinfo : EIATTR_CRS_STACK_SIZE
	.align		4
.L_58:
        /*01e8*/ 	.byte	0x04, 0x1e
        /*01ea*/ 	.short	(.L_60 - .L_59)
.L_59:
        /*01ec*/ 	.word	0x00000000


	//----- nvinfo : EIATTR_CBANK_PARAM_SIZE
	.align		4
.L_60:
        /*01f0*/ 	.byte	0x03, 0x19
        /*01f2*/ 	.short	0x0050


	//----- nvinfo : EIATTR_PARAM_CBANK
	.align		4
        /*01f4*/ 	.byte	0x04, 0x0a
        /*01f6*/ 	.short	(.L_62 - .L_61)
	.align		4
.L_61:
        /*01f8*/ 	.word	index@(.nv.constant0.matmul_kernel)
        /*01fc*/ 	.short	0x0380
        /*01fe*/ 	.short	0x0050


	//----- nvinfo : EIATTR_SW_WAR
	.align		4
.L_62:
        /*0200*/ 	.byte	0x04, 0x36
        /*0202*/ 	.short	(.L_64 - .L_63)
.L_63:
        /*0204*/ 	.word	0x00000008
.L_64:


//--------------------- .nv.compat                --------------------------
	.section	.nv.compat,"",@"SHT_CUDA_COMPAT_INFO"
	.align	4
        /*0000*/ 	.byte	0x02, 0x02, 0x02, 0x00, 0x02, 0x05, 0x05, 0x00, 0x02, 0x03, 0x00, 0x00, 0x02, 0x06, 0x01, 0x00


//--------------------- .nv.callgraph             --------------------------
	.section	.nv.callgraph,"",@"SHT_CUDA_CALLGRAPH"
	.align	4
	.sectionentsize	8
	.align		4
        /*0000*/ 	.word	0x00000000
	.align		4
        /*0004*/ 	.word	0xffffffff
	.align		4
        /*0008*/ 	.word	0x00000000
	.align		4
        /*000c*/ 	.word	0xfffffffe
	.align		4
        /*0010*/ 	.word	0x00000000
	.align		4
        /*0014*/ 	.word	0xfffffffd
	.align		4
        /*0018*/ 	.word	0x00000000
	.align		4
        /*001c*/ 	.word	0xfffffffc


//--------------------- .text.matmul_kernel       --------------------------
	.section	.text.matmul_kernel,"ax",@progbits
	.align	128
        .global         matmul_kernel
        .type           matmul_kernel,@function
        .size           matmul_kernel,(.L_x_20 - matmul_kernel)
        .other          matmul_kernel,@"STO_CUDA_ENTRY STV_DEFAULT"
matmul_kernel:
.text.matmul_kernel:
[----:B------:R-:W0:Y:S01]  /*0000*/  LDC R1, c[0x0][0x37c] ;  /* 0x0000df00ff017b82 */ /* 0x000e220000000800 */
[----:B------:R-:W1:Y:S01]  /*0010*/  S2R R68, SR_TID.X ;  /* 0x0000000000447919 */ /* 0x000e620000002100 */
[----:B------:R-:W2:Y:S01]  /*0020*/  LDCU.64 UR22, c[0x0][0x358] ;  /* 0x00006b00ff1677ac */ /* 0x000ea20008000a00 */
[----:B-1----:R-:W-:-:S13]  /*0030*/  ISETP.GE.U32.AND P0, PT, R68, 0x20, PT ;  /* 0x000000204400780c */ /* 0x002fda0003f06070 */
[----:B------:R-:W-:Y:S02]  /*0040*/  VOTEU.ANY UP0, P0 ;  /* 0x0000000000ff7886 */ /* 0x000fe40000000100 */
[----:B0-2---:R-:W-:Y:S05]  /*0050*/  BRA.U UP0, `(.L_x_0) ;  /* 0x0000000100b87547 */ /* 0x005fea000b800000 */
[----:B------:R-:W0:Y:S01]  /*0060*/  S2UR UR6, SR_CgaCtaId ;  /* 0x00000000000679c3 */ /* 0x000e220000008800 */
[----:B------:R-:W-:Y:S01]  /*0070*/  NOP ;  /* 0x0000000000007918 */ /* 0x000fe20000000000 */
[----:B------:R-:W-:Y:S02]  /*0080*/  UMOV UR4, 0x40 ;  /* 0x0000004000047882 */ /* 0x000fe40000000000 */
[----:B0-----:R-:W-:-:S09]  /*0090*/  ULEA UR4, UR6, UR4, 0x18 ;  /* 0x0000000406047291 */ /* 0x001fd2000f8ec0ff */
[----:B------:R-:W0:Y:S01]  /*00a0*/  LDS.U8 R0, [UR4] ;  /* 0x00000004ff007984 */ /* 0x000e220008000000 */
[----:B------:R-:W-:Y:S02]  /*00b0*/  UMOV UR4, 0x400 ;  /* 0x0000040000047882 */ /* 0x000fe40000000000 */
[----:B------:R-:W-:Y:S01]  /*00c0*/  ULEA UR4, UR6, UR4, 0x18 ;  /* 0x0000000406047291 */ /* 0x000fe2000f8ec0ff */
[----:B0-----:R-:W-:-:S13]  /*00d0*/  ISETP.NE.AND P0, PT, R0, RZ, PT ;  /* 0x000000ff0000720c */ /* 0x001fda0003f05270 */
[----:B------:R-:W-:Y:S05]  /*00e0*/  @P0 BRA `(.L_x_1) ;  /* 0x00000000007c0947 */ /* 0x000fea0003800000 */
[----:B------:R-:W-:-:S13]  /*00f0*/  ELECT P0, URZ, PT ;  /* 0x0000000000ff782f */ /* 0x000fda0003800000 */
[----:B------:R-:W-:Y:S05]  /*0100*/  @!P0 BRA `(.L_x_2) ;  /* 0x0000000000848947 */ /* 0x000fea0003800000 */
[----:B------:R-:W-:Y:S01]  /*0110*/  UMOV UR5, 0x10 ;  /* 0x0000001000057882 */ /* 0x000fe20000000000 */
[----:B------:R-:W-:Y:S02]  /*0120*/  IMAD.MOV.U32 R4, RZ, RZ, 0x1 ;  /* 0x00000001ff047424 */ /* 0x000fe400078e00ff */
[----:B------:R-:W-:Y:S02]  /*0130*/  IMAD.MOV.U32 R5, RZ, RZ, 0xffff ;  /* 0x0000ffffff057424 */ /* 0x000fe400078e00ff */
[----:B------:R-:W-:Y:S04]  /*0140*/  DEPBAR.LE SB0, 0x36 ;  /* 0x00008d800000791a */ /* 0x000fe80000000000 */
[----:B------:R-:W0:Y:S02]  /*0150*/  UTCATOMSWS.FIND_AND_SET.ALIGN UP1, UR5, UR5 ;  /* 0x00000005000575e3 */ /* 0x000e240008020800 */
[----:B0-----:R-:W-:-:S04]  /*0160*/  PLOP3.LUT P0, PT, PT, PT, UP1, 0x80, 0x8 ;  /* 0x000000000008781c */ /* 0x001fc80003f0f018 */
[----:B------:R-:W-:-:S04]  /*0170*/  SEL R0, RZ, 0xffffffff, !P0 ;  /* 0xffffffffff007807 */ /* 0x000fc80004000000 */
[----:B------:R-:W-:Y:S01]  /*0180*/  ISETP.NE.AND P0, PT, R0, RZ, PT ;  /* 0x000000ff0000720c */ /* 0x000fe20003f05270 */
[----:B------:R-:W-:-:S12]  /*0190*/  IMAD.U32 R0, RZ, RZ, UR5 ;  /* 0x00000005ff007e24 */ /* 0x000fd8000f8e00ff */
[----:B------:R-:W-:Y:S05]  /*01a0*/  @P0 BRA `(.L_x_3) ;  /* 0x0000000000240947 */ /* 0x000fea0003800000 */
.L_x_4:
[----:B------:R-:W-:Y:S05]  /*01b0*/  NANOSLEEP 0x64 ;  /* 0x000000640000795d */ /* 0x000fea0003800000 */
[----:B------:R-:W-:-:S05]  /*01c0*/  UMOV UR5, 0x10 ;  /* 0x0000001000057882 */ /* 0x000fca0000000000 */
[----:B------:R-:W-:Y:S04]  /*01d0*/  DEPBAR.LE SB0, 0x36 ;  /* 0x00008d800000791a */ /* 0x000fe80000000000 */
[----:B------:R-:W0:Y:S02]  /*01e0*/  UTCATOMSWS.FIND_AND_SET.ALIGN UP1, UR5, UR5 ;  /* 0x00000005000575e3 */ /* 0x000e240008020800 */
[----:B0-----:R-:W-:-:S04]  /*01f0*/  PLOP3.LUT P0, PT, PT, PT, UP1, 0x80, 0x8 ;  /* 0x000000000008781c */ /* 0x001fc80003f0f018 */
[----:B------:R-:W-:-:S04]  /*0200*/  SEL R0, RZ, 0xffffffff, !P0 ;  /* 0xffffffffff007807 */ /* 0x000fc80004000000 */
[----:B------:R-:W-:Y:S01]  /*0210*/  ISETP.NE.AND P0, PT, R0, RZ, PT ;  /* 0x000000ff0000720c */ /* 0x000fe20003f05270 */
[----:B------:R-:W-:-:S12]  /*0220*/  IMAD.U32 R0, RZ, RZ, UR5 ;  /* 0x00000005ff007e24 */ /* 0x000fd8000f8e00ff */
[----:B------:R-:W-:Y:S05]  /*0230*/  @!P0 BRA `(.L_x_4) ;  /* 0xfffffffc00dc8947 */ /* 0x000fea000383ffff */
.L_x_3:
[C---:B------:R-:W-:Y:S01]  /*0240*/  VIADD R3, R0.reuse, 0x10 ;  /* 0x0000001000037836 */ /* 0x040fe20000000000 */
[----:B------:R-:W-:Y:S01]  /*0250*/  UMOV UR5, 0x50 ;  /* 0x0000005000057882 */ /* 0x000fe20000000000 */
[----:B------:R-:W-:Y:S01]  /*0260*/  SHF.L.U32 R2, R5, R0, RZ ;  /* 0x0000000005027219 */ /* 0x000fe200000006ff */
[----:B------:R-:W-:Y:S01]  /*0270*/  ULEA UR5, UR6, UR5, 0x18 ;  /* 0x0000000506057291 */ /* 0x000fe2000f8ec0ff */
[----:B------:R-:W-:Y:S01]  /*0280*/  IMAD.SHL.U32 R0, R0, 0x20, RZ ;  /* 0x0000002000007824 */ /* 0x000fe200078e00ff */
[----:B------:R-:W-:-:S04]  /*0290*/  SHF.L.U32 R3, R4, R3, RZ ;  /* 0x0000000304037219 */ /* 0x000fc800000006ff */
[----:B------:R-:W-:-:S05]  /*02a0*/  LOP3.LUT R2, R3, R2, RZ, 0xfc, !PT ;  /* 0x0000000203027212 */ /* 0x000fca00078efcff */
[----:B------:R0:W-:Y:S04]  /*02b0*/  ATOMS.OR RZ, [UR5], R2 ;  /* 0x00000002ffff798c */ /* 0x0001e8000b000005 */
[----:B------:R0:W-:Y:S01]  /*02c0*/  STS [UR4], R0 ;  /* 0x00000000ff007988 */ /* 0x0001e20008000804 */
[----:B------:R-:W-:Y:S05]  /*02d0*/  BRA `(.L_x_2) ;  /* 0x0000000000107947 */ /* 0x000fea0003800000 */
.L_x_1:
[----:B------:R-:W-:Y:S01]  /*02e0*/  IMAD.MOV.U32 R0, RZ, RZ, -0x1 ;  /* 0xffffffffff007424 */ /* 0x000fe200078e00ff */
[----:B------:R-:W-:-:S04]  /*02f0*/  MOV R2, 0x320 ;  /* 0x0000032000027802 */ /* 0x000fc80000000f00 */
[----:B------:R0:W-:Y:S03]  /*0300*/  STS [UR4], R0 ;  /* 0x00000000ff007988 */ /* 0x0001e60008000804 */
[----:B0-----:R-:W-:Y:S05]  /*0310*/  CALL.REL.NOINC `($__internal_1_$__cuda_sm10x_tcgen05_guardrail_trap_phase_invalid_during_alloc) ;  /* 0x000000d000687944 */ /* 0x001fea0003c00000 */
.L_x_2:
[----:B------:R-:W-:Y:S05]  /*0320*/  WARPSYNC.ALL ;  /* 0x0000000000007948 */ /* 0x000fea0003800000 */
[----:B------:R-:W-:Y:S01]  /*0330*/  NOP ;  /* 0x0000000000007918 */ /* 0x000fe20000000000 */
.L_x_0:
[----:B------:R-:W1:Y:S01]  /*0340*/  LDC.64 R4, c[0x0][0x398] ;  /* 0x0000e600ff047b82 */ /* 0x000e620000000a00 */
[----:B------:R-:W2:Y:S01]  /*0350*/  S2R R7, SR_CTAID.X ;  /* 0x0000000000077919 */ /* 0x000ea20000002500 */
[----:B------:R-:W-:Y:S01]  /*0360*/  UMOV UR9, 0x400 ;  /* 0x0000040000097882 */ /* 0x000fe20000000000 */
[----:B------:R-:W-:Y:S01]  /*0370*/  LOP3.LUT R189, R68, 0xff, RZ, 0xc0, !PT ;  /* 0x000000ff44bd7812 */ /* 0x000fe200078ec0ff */
[----:B------:R-:W3:Y:S01]  /*0380*/  LDCU.128 UR16, c[0x0][0x380] ;  /* 0x00007000ff1077ac */ /* 0x000ee20008000c00 */
[----:B------:R-:W-:Y:S02]  /*0390*/  PRMT R152, RZ, 0x7610, R152 ;  /* 0x00007610ff987816 */ /* 0x000fe40000000098 */
[----:B------:R-:W-:Y:S01]  /*03a0*/  PRMT R156, RZ, 0x7610, R156 ;  /* 0x00007610ff9c7816 */ /* 0x000fe2000000009c */
[----:B------:R-:W4:Y:S01]  /*03b0*/  S2UR UR6, SR_CgaCtaId ;  /* 0x00000000000679c3 */ /* 0x000f220000008800 */
[----:B------:R-:W-:-:S07]  /*03c0*/  PRMT R154, RZ, 0x7610, R154 ;  /* 0x00007610ff9a7816 */ /* 0x000fce000000009a */
[----:B------:R-:W5:Y:S01]  /*03d0*/  LDC.64 R108, c[0x0][0x3a0] ;  /* 0x0000e800ff6c7b82 */ /* 0x000f620000000a00 */
[----:B01----:R-:W-:Y:S01]  /*03e0*/  VIADD R0, R5, 0x7f ;  /* 0x0000007f05007836 */ /* 0x003fe20000000000 */
[----:B------:R-:W-:Y:S02]  /*03f0*/  IABS R29, R5 ;  /* 0x00000005001d7213 */ /* 0x000fe40000000000 */
[----:B------:R-:W-:Y:S02]  /*0400*/  IABS R25, R4 ;  /* 0x0000000400197213 */ /* 0x000fe40000000000 */
[----:B------:R-:W-:Y:S01]  /*0410*/  SHF.R.S32.HI R3, RZ, 0x1f, R0 ;  /* 0x0000001fff037819 */ /* 0x000fe20000011400 */
[----:B----4-:R-:W-:-:S03]  /*0420*/  ULEA UR9, UR6, UR9, 0x18 ;  /* 0x0000000906097291 */ /* 0x010fc6000f8ec0ff */
[----:B------:R-:W-:Y:S01]  /*0430*/  LEA.HI R3, R3, R0, RZ, 0x7 ;  /* 0x0000000003037211 */ /* 0x000fe200078f38ff */
[----:B------:R-:W-:Y:S01]  /*0440*/  BAR.SYNC.DEFER_BLOCKING 0x0 ;  /* 0x0000000000007b1d */ /* 0x000fe20000010000 */
[----:B--2---:R-:W-:Y:S01]  /*0450*/  IABS R10, R7 ;  /* 0x00000007000a7213 */ /* 0x004fe20000000000 */
[----:B------:R-:W-:Y:S01]  /*0460*/  UIADD3 UR11, UPT, UPT, UR9, 0x14000, URZ ;  /* 0x00014000090b7890 */ /* 0x000fe2000fffe0ff */
[----:B------:R-:W-:Y:S01]  /*0470*/  SHF.R.S32.HI R3, RZ, 0x7, R3 ;  /* 0x00000007ff037819 */ /* 0x000fe20000011403 */
[----:B-----5:R-:W-:-:S04]  /*0480*/  VIADD R69, R108, 0xffffffe0 ;  /* 0xffffffe06c457836 */ /* 0x020fc80000000000 */
[----:B------:R-:W-:-:S05]  /*0490*/  IMAD.SHL.U32 R6, R3, 0x8, RZ ;  /* 0x0000000803067824 */ /* 0x000fca00078e00ff */
[-C--:B------:R-:W-:Y:S02]  /*04a0*/  IABS R9, R6.reuse ;  /* 0x0000000600097213 */ /* 0x080fe40000000000 */
[----:B------:R-:W-:Y:S02]  /*04b0*/  IABS R12, R6 ;  /* 0x00000006000c7213 */ /* 0x000fe40000000000 */
[----:B------:R-:W0:Y:S01]  /*04c0*/  I2F.RP R0, R9 ;  /* 0x0000000900007306 */ /* 0x000e220000209400 */
[----:B------:R-:W1:Y:S07]  /*04d0*/  LDS R14, [UR9] ;  /* 0x00000009ff0e7984 */ /* 0x000e6e0008000800 */
[----:B0-----:R-:W0:Y:S02]  /*04e0*/  MUFU.RCP R0, R0 ;  /* 0x0000000000007308 */ /* 0x001e240000001000 */
[----:B0-----:R-:W-:-:S02]  /*04f0*/  VIADD R2, R0, 0xffffffe ;  /* 0x0ffffffe00027836 */ /* 0x001fc40000000000 */
[----:B------:R-:W-:-:S04]  /*0500*/  IMAD.MOV R0, RZ, RZ, -R12 ;  /* 0x000000ffff007224 */ /* 0x000fc800078e0a0c */
[----:B------:R0:W2:Y:S02]  /*0510*/  F2I.FTZ.U32.TRUNC.NTZ R3, R2 ;  /* 0x0000000200037305 */ /* 0x0000a4000021f000 */
[----:B0-----:R-:W-:Y:S01]  /*0520*/  IMAD.MOV.U32 R2, RZ, RZ, RZ ;  /* 0x000000ffff027224 */ /* 0x001fe200078e00ff */
[----:B-1----:R-:W-:Y:S01]  /*0530*/  R2UR UR8, R14 ;  /* 0x000000000e0872ca */ /* 0x002fe200000e0000 */
[----:B--2---:R-:W-:-:S04]  /*0540*/  IMAD.MOV R8, RZ, RZ, -R3 ;  /* 0x000000ffff087224 */ /* 0x004fc800078e0a03 */
[----:B------:R-:W-:Y:S02]  /*0550*/  IMAD R11, R8, R9, RZ ;  /* 0x00000009080b7224 */ /* 0x000fe400078e02ff */
[----:B------:R-:W-:Y:S02]  /*0560*/  IMAD.MOV.U32 R8, RZ, RZ, R10 ;  /* 0x000000ffff087224 */ /* 0x000fe400078e000a */
[----:B------:R-:W-:-:S06]  /*0570*/  IMAD.HI.U32 R3, R3, R11, R2 ;  /* 0x0000000b03037227 */ /* 0x000fcc00078e0002 */
[----:B------:R-:W-:-:S04]  /*0580*/  IMAD.HI.U32 R3, R3, R8, RZ ;  /* 0x0000000803037227 */ /* 0x000fc800078e00ff */
[----:B------:R-:W-:Y:S01]  /*0590*/  IMAD R0, R3, R0, R8 ;  /* 0x0000000003007224 */ /* 0x000fe200078e0208 */
[----:B------:R-:W-:Y:S04]  /*05a0*/  BAR.SYNC.DEFER_BLOCKING 0x0 ;  /* 0x0000000000007b1d */ /* 0x000fe80000010000 */
[----:B------:R-:W-:-:S13]  /*05b0*/  ISETP.GT.U32.AND P1, PT, R9, R0, PT ;  /* 0x000000000900720c */ /* 0x000fda0003f24070 */
[----:B------:R-:W-:Y:S02]  /*05c0*/  @!P1 IMAD.IADD R0, R0, 0x1, -R9 ;  /* 0x0000000100009824 */ /* 0x000fe400078e0a09 */
[----:B------:R-:W-:Y:S01]  /*05d0*/  @!P1 VIADD R3, R3, 0x1 ;  /* 0x0000000103039836 */ /* 0x000fe20000000000 */
[----:B------:R-:W-:Y:S02]  /*05e0*/  ISETP.NE.AND P1, PT, R6, RZ, PT ;  /* 0x000000ff0600720c */ /* 0x000fe40003f25270 */
[----:B------:R-:W-:Y:S02]  /*05f0*/  ISETP.GE.U32.AND P0, PT, R0, R9, PT ;  /* 0x000000090000720c */ /* 0x000fe40003f06070 */
[----:B------:R-:W-:-:S04]  /*0600*/  LOP3.LUT R0, R7, R6, RZ, 0x3c, !PT ;  /* 0x0000000607007212 */ /* 0x000fc800078e3cff */
[----:B------:R-:W-:Y:S01]  /*0610*/  ISETP.GE.AND P2, PT, R0, RZ, PT ;  /* 0x000000ff0000720c */ /* 0x000fe20003f46270 */
[----:B------:R-:W-:-:S06]  /*0620*/  VIADD R0, R4, 0x1ff ;  /* 0x000001ff04007836 */ /* 0x000fcc0000000000 */
[----:B------:R-:W-:-:S04]  /*0630*/  @P0 VIADD R3, R3, 0x1 ;  /* 0x0000000103030836 */ /* 0x000fc80000000000 */
[----:B------:R-:W-:Y:S01]  /*0640*/  IMAD.MOV.U32 R2, RZ, RZ, R3 ;  /* 0x000000ffff027224 */ /* 0x000fe200078e0003 */
[----:B------:R-:W-:-:S03]  /*0650*/  SHF.R.S32.HI R3, RZ, 0x1f, R0 ;  /* 0x0000001fff037819 */ /* 0x000fc60000011400 */
[----:B------:R-:W-:Y:S01]  /*0660*/  @!P2 IMAD.MOV R2, RZ, RZ, -R2 ;  /* 0x000000ffff02a224 */ /* 0x000fe200078e0a02 */
[----:B------:R-:W-:Y:S02]  /*0670*/  @!P1 LOP3.LUT R2, RZ, R6, RZ, 0x33, !PT ;  /* 0x00000006ff029212 */ /* 0x000fe400078e33ff */
[----:B------:R-:W-:-:S03]  /*0680*/  LEA.HI R3, R3, R0, RZ, 0x9 ;  /* 0x0000000003037211 */ /* 0x000fc600078f48ff */
[----:B------:R-:W-:Y:S02]  /*0690*/  IMAD.SHL.U32 R16, R2, 0x8, RZ ;  /* 0x0000000802107824 */ /* 0x000fe400078e00ff */
[----:B------:R-:W-:-:S03]  /*06a0*/  IMAD.MOV R2, RZ, RZ, -R2 ;  /* 0x000000ffff027224 */ /* 0x000fc600078e0a02 */
[----:B------:R-:W-:Y:S01]  /*06b0*/  LEA.HI.SX32 R3, R3, -R16, 0x17 ;  /* 0x8000001003037211 */ /* 0x000fe200078fbaff */
[----:B------:R-:W-:-:S03]  /*06c0*/  IMAD R18, R6, R2, R7 ;  /* 0x0000000206127224 */ /* 0x000fc600078e0207 */
[----:B------:R-:W-:Y:S02]  /*06d0*/  VIMNMX R17, PT, PT, R3, 0x8, PT ;  /* 0x0000000803117848 */ /* 0x000fe40003fe0100 */
[----:B------:R-:W-:Y:S02]  /*06e0*/  IABS R11, R18 ;  /* 0x00000012000b7213 */ /* 0x000fe40000000000 */
[-C--:B------:R-:W-:Y:S02]  /*06f0*/  IABS R9, R17.reuse ;  /* 0x0000001100097213 */ /* 0x080fe40000000000 */
[----:B------:R-:W-:Y:S02]  /*0700*/  IABS R6, R17 ;  /* 0x0000001100067213 */ /* 0x000fe40000000000 */
[----:B------:R-:W0:Y:S08]  /*0710*/  I2F.RP R0, R9 ;  /* 0x0000000900007306 */ /* 0x000e300000209400 */
[----:B0-----:R-:W0:Y:S02]  /*0720*/  MUFU.RCP R0, R0 ;  /* 0x0000000000007308 */ /* 0x001e240000001000 */
[----:B0-----:R-:W-:-:S02]  /*0730*/  VIADD R3, R0, 0xffffffe ;  /* 0x0ffffffe00037836 */ /* 0x001fc40000000000 */
[----:B------:R-:W-:-:S04]  /*0740*/  IMAD.MOV R0, RZ, RZ, -R6 ;  /* 0x000000ffff007224 */ /* 0x000fc800078e0a06 */
[----:B------:R-:W0:Y:S08]  /*0750*/  I2F.RP R6, R29 ;  /* 0x0000001d00067306 */ /* 0x000e300000209400 */
[----:B------:R-:W1:Y:S08]  /*0760*/  F2I.FTZ.U32.TRUNC.NTZ R3, R3 ;  /* 0x0000000300037305 */ /* 0x000e70000021f000 */
[----:B0-----:R-:W0:Y:S01]  /*0770*/  MUFU.RCP R6, R6 ;  /* 0x0000000600067308 */ /* 0x001e220000001000 */
[----:B-1----:R-:W-:-:S04]  /*0780*/  IMAD.MOV R8, RZ, RZ, -R3 ;  /* 0x000000ffff087224 */ /* 0x002fc800078e0a03 */
[----:B------:R-:W-:-:S04]  /*0790*/  IMAD.MOV.U32 R2, RZ, RZ, R8 ;  /* 0x000000ffff027224 */ /* 0x000fc800078e0008 */
[----:B------:R-:W-:Y:S02]  /*07a0*/  IMAD R7, R2, R9, RZ ;  /* 0x0000000902077224 */ /* 0x000fe400078e02ff */
[----:B------:R-:W-:-:S04]  /*07b0*/  IMAD.MOV.U32 R2, RZ, RZ, RZ ;  /* 0x000000ffff027224 */ /* 0x000fc800078e00ff */
[----:B------:R-:W-:Y:S02]  /*07c0*/  IMAD.HI.U32 R2, R3, R7, R2 ;  /* 0x0000000703027227 */ /* 0x000fe400078e0002 */
[----:B------:R-:W1:Y:S02]  /*07d0*/  I2F.RP R3, R25 ;  /* 0x0000001900037306 */ /* 0x000e640000209400 */
[----:B0-----:R-:W-:Y:S01]  /*07e0*/  VIADD R7, R6, 0xffffffe ;  /* 0x0ffffffe06077836 */ /* 0x001fe20000000000 */
[----:B------:R-:W-:Y:S01]  /*07f0*/  SHF.R.U32.HI R6, RZ, 0x5, R68 ;  /* 0x00000005ff067819 */ /* 0x000fe20000011644 */
[----:B------:R-:W-:-:S03]  /*0800*/  IMAD.HI.U32 R2, R2, R11, RZ ;  /* 0x0000000b02027227 */ /* 0x000fc600078e00ff */
[----:B------:R-:W-:Y:S01]  /*0810*/  R2UR UR7, R6 ;  /* 0x00000000060772ca */ /* 0x000fe200000e0000 */
[----:B------:R-:W-:Y:S01]  /*0820*/  IMAD R0, R2, R0, R11 ;  /* 0x0000000002007224 */ /* 0x000fe200078e020b */
[----:B------:R-:W-:Y:S01]  /*0830*/  F2I.FTZ.U32.TRUNC.NTZ R7, R7 ;  /* 0x0000000700077305 */ /* 0x000fe2000021f000 */
[----:B------:R-:W-:-:S03]  /*0840*/  IMAD.MOV.U32 R6, RZ, RZ, RZ ;  /* 0x000000ffff067224 */ /* 0x000fc600078e00ff */
[----:B------:R-:W-:-:S04]  /*0850*/  ISETP.GT.U32.AND P1, PT, R9, R0, PT ;  /* 0x000000000900720c */ /* 0x000fc80003f24070 */
[----:B-1----:R-:W0:Y:S03]  /*0860*/  MUFU.RCP R3, R3 ;  /* 0x0000000300037308 */ /* 0x002e260000001000 */
[----:B------:R-:W-:Y:S02]  /*0870*/  USHF.L.U32 UR5, UR7, 0x6, URZ ;  /* 0x0000000607057899 */ /* 0x000fe400080006ff */
[----:B------:R-:W-:Y:S02]  /*0880*/  USHF.L.U32 UR4, UR7, 0x15, URZ ;  /* 0x0000001507047899 */ /* 0x000fe400080006ff */
[----:B------:R-:W-:Y:S02]  /*0890*/  ULOP3.LUT UR5, UR5, 0x100, URZ, 0xc0, !UPT ;  /* 0x0000010005057892 */ /* 0x000fe4000f8ec0ff */
[----:B------:R-:W-:Y:S01]  /*08a0*/  @!P1 IMAD.IADD R0, R0, 0x1, -R9 ;  /* 0x0000000100009824 */ /* 0x000fe200078e0a09 */
[----:B------:R-:W-:Y:S01]  /*08b0*/  ULOP3.LUT UR4, UR4, 0x600000, URZ, 0xc0, !UPT ;  /* 0x0060000004047892 */ /* 0x000fe2000f8ec0ff */
[----:B------:R-:W-:Y:S01]  /*08c0*/  @!P1 VIADD R2, R2, 0x1 ;  /* 0x0000000102029836 */ /* 0x000fe20000000000 */
[----:B------:R-:W-:-:S02]  /*08d0*/  ISETP.NE.AND P1, PT, R17, RZ, PT ;  /* 0x000000ff1100720c */ /* 0x000fc40003f25270 */
[----:B------:R-:W-:Y:S01]  /*08e0*/  ISETP.GE.U32.AND P0, PT, R0, R9, PT ;  /* 0x000000090000720c */ /* 0x000fe20003f06070 */
[----:B------:R-:W-:Y:S01]  /*08f0*/  UIADD3 UR10, UPT, UPT, UR5, UR4, UR8 ;  /* 0x00000004050a7290 */ /* 0x000fe2000fffe008 */
[----:B------:R-:W-:Y:S01]  /*0900*/  LOP3.LUT R0, R18, R17, RZ, 0x3c, !PT ;  /* 0x0000001112007212 */ /* 0x000fe200078e3cff */
[----:B0-----:R-:W-:Y:S01]  /*0910*/  VIADD R3, R3, 0xffffffe ;  /* 0x0ffffffe03037836 */ /* 0x001fe20000000000 */
[----:B------:R-:W-:Y:S01]  /*0920*/  SHF.R.U32.HI R9, RZ, 0x5, R68 ;  /* 0x00000005ff097819 */ /* 0x000fe20000011644 */
[----:B------:R-:W-:Y:S01]  /*0930*/  UMOV UR5, 0x1 ;  /* 0x0000000100057882 */ /* 0x000fe20000000000 */
[----:B------:R-:W-:Y:S02]  /*0940*/  ISETP.GE.AND P2, PT, R0, RZ, PT ;  /* 0x000000ff0000720c */ /* 0x000fe40003f46270 */
[----:B------:R-:W-:Y:S01]  /*0950*/  SGXT.U32 R9, R9, 0x3 ;  /* 0x000000030909781a */ /* 0x000fe20000000000 */
[----:B------:R-:W0:Y:S04]  /*0960*/  F2I.FTZ.U32.TRUNC.NTZ R3, R3 ;  /* 0x0000000300037305 */ /* 0x000e28000021f000 */
[----:B------:R-:W-:-:S04]  /*0970*/  @P0 VIADD R2, R2, 0x1 ;  /* 0x0000000102020836 */ /* 0x000fc80000000000 */
[----:B------:R-:W-:Y:S02]  /*0980*/  IMAD.MOV.U32 R12, RZ, RZ, R2 ;  /* 0x000000ffff0c7224 */ /* 0x000fe400078e0002 */
[----:B------:R-:W-:Y:S02]  /*0990*/  IMAD.MOV R2, RZ, RZ, -R7 ;  /* 0x000000ffff027224 */ /* 0x000fe400078e0a07 */
[----:B------:R-:W-:Y:S01]  /*09a0*/  @!P2 IMAD.MOV R12, RZ, RZ, -R12 ;  /* 0x000000ffff0ca224 */ /* 0x000fe200078e0a0c */
[----:B------:R-:W-:Y:S01]  /*09b0*/  @!P1 LOP3.LUT R12, RZ, R17, RZ, 0x33, !PT ;  /* 0x00000011ff0c9212 */ /* 0x000fe200078e33ff */
[----:B------:R-:W-:-:S04]  /*09c0*/  IMAD R11, R2, R29, RZ ;  /* 0x0000001d020b7224 */ /* 0x000fc800078e02ff */
[----:B------:R-:W-:Y:S02]  /*09d0*/  IMAD.SHL.U32 R0, R12, 0x80, RZ ;  /* 0x000000800c007824 */ /* 0x000fe400078e00ff */
[----:B------:R-:W-:-:S03]  /*09e0*/  IMAD.HI.U32 R8, R7, R11, R6 ;  /* 0x0000000b07087227 */ /* 0x000fc600078e0006 */
[C---:B------:R-:W-:Y:S01]  /*09f0*/  LOP3.LUT R9, R0.reuse, R9, RZ, 0xfc, !PT ;  /* 0x0000000900097212 */ /* 0x040fe200078efcff */
[----:B0-----:R-:W-:Y:S02]  /*0a00*/  IMAD.MOV R6, RZ, RZ, -R3 ;  /* 0x000000ffff067224 */ /* 0x001fe400078e0a03 */
[----:B------:R-:W-:Y:S01]  /*0a10*/  VIADD R7, R0, UR7 ;  /* 0x0000000700077c36 */ /* 0x000fe20008000000 */
[C---:B------:R-:W-:Y:S01]  /*0a20*/  LOP3.LUT R19, R9.reuse, 0x8, RZ, 0xfc, !PT ;  /* 0x0000000809137812 */ /* 0x040fe200078efcff */
[----:B------:R-:W-:Y:S01]  /*0a30*/  IMAD.MOV.U32 R14, RZ, RZ, R6 ;  /* 0x000000ffff0e7224 */ /* 0x000fe200078e0006 */
[----:B------:R-:W-:Y:S01]  /*0a40*/  LOP3.LUT R20, R9, 0x10, RZ, 0xfc, !PT ;  /* 0x0000001009147812 */ /* 0x000fe200078efcff */
[----:B------:R-:W-:Y:S01]  /*0a50*/  VIADD R21, R7, 0x18 ;  /* 0x0000001807157836 */ /* 0x000fe20000000000 */
[----:B------:R-:W-:Y:S01]  /*0a60*/  IABS R10, R19 ;  /* 0x00000013000a7213 */ /* 0x000fe20000000000 */
[----:B------:R-:W-:Y:S01]  /*0a70*/  IMAD R11, R14, R25, RZ ;  /* 0x000000190e0b7224 */ /* 0x000fe200078e02ff */
[----:B------:R-:W-:Y:S01]  /*0a80*/  IABS R13, R20 ;  /* 0x00000014000d7213 */ /* 0x000fe20000000000 */
[----:B------:R-:W-:Y:S01]  /*0a90*/  IMAD.MOV R12, RZ, RZ, -R12 ;  /* 0x000000ffff0c7224 */ /* 0x000fe200078e0a0c */
[----:B------:R-:W-:Y:S01]  /*0aa0*/  IABS R15, R21 ;  /* 0x00000015000f7213 */ /* 0x000fe20000000000 */
[----:B------:R-:W-:Y:S01]  /*0ab0*/  IMAD.HI.U32 R2, R8, R10, RZ ;  /* 0x0000000a08027227 */ /* 0x000fe200078e00ff */
[----:B------:R-:W-:-:S02]  /*0ac0*/  LOP3.LUT R22, R9, 0x20, RZ, 0xfc, !PT ;  /* 0x0000002009167812 */ /* 0x000fc400078efcff */
[----:B------:R-:W-:Y:S01]  /*0ad0*/  ISETP.GE.AND P4, PT, R19, RZ, PT ;  /* 0x000000ff1300720c */ /* 0x000fe20003f86270 */
[----:B------:R-:W-:Y:S01]  /*0ae0*/  IMAD.MOV R2, RZ, RZ, -R2 ;  /* 0x000000ffff027224 */ /* 0x000fe200078e0a02 */
[----:B------:R-:W-:Y:S01]  /*0af0*/  ISETP.GE.AND P2, PT, R21, RZ, PT ;  /* 0x000000ff1500720c */ /* 0x000fe20003f46270 */
[----:B------:R-:W-:Y:S01]  /*0b00*/  IMAD.HI.U32 R6, R8, R13, RZ ;  /* 0x0000000d08067227 */ /* 0x000fe200078e00ff */
[C---:B------:R-:W-:Y:S02]  /*0b10*/  LOP3.LUT R33, R9.reuse, 0x40, RZ, 0xfc, !PT ;  /* 0x0000004009217812 */ /* 0x040fe400078efcff */
[----:B------:R-:W-:Y:S01]  /*0b20*/  LOP3.LUT R34, R9, 0x48, RZ, 0xfc, !PT ;  /* 0x0000004809227812 */ /* 0x000fe200078efcff */
[----:B------:R-:W-:Y:S01]  /*0b30*/  IMAD R10, R29, R2, R10 ;  /* 0x000000021d0a7224 */ /* 0x000fe200078e020a */
[----:B------:R-:W-:Y:S01]  /*0b40*/  IABS R23, R33 ;  /* 0x0000002100177213 */ /* 0x000fe20000000000 */
[----:B------:R-:W-:Y:S01]  /*0b50*/  IMAD.MOV.U32 R2, RZ, RZ, RZ ;  /* 0x000000ffff027224 */ /* 0x000fe200078e00ff */
[----:B------:R-:W-:Y:S01]  /*0b60*/  LOP3.LUT R35, R9, 0x50, RZ, 0xfc, !PT ;  /* 0x0000005009237812 */ /* 0x000fe200078efcff */
[----:B------:R-:W-:Y:S01]  /*0b70*/  IMAD.MOV R14, RZ, RZ, -R6 ;  /* 0x000000ffff0e7224 */ /* 0x000fe200078e0a06 */
[----:B------:R-:W-:Y:S01]  /*0b80*/  ISETP.GT.U32.AND P0, PT, R29, R10, PT ;  /* 0x0000000a1d00720c */ /* 0x000fe20003f04070 */
[----:B------:R-:W-:Y:S01]  /*0b90*/  IMAD.HI.U32 R6, R3, R11, R2 ;  /* 0x0000000b03067227 */ /* 0x000fe200078e0002 */
[----:B------:R-:W-:-:S02]  /*0ba0*/  LOP3.LUT R37, R9, 0x60, RZ, 0xfc, !PT ;  /* 0x0000006009257812 */ /* 0x000fc400078efcff */
[----:B------:R-:W-:Y:S01]  /*0bb0*/  LOP3.LUT R38, R9, 0x68, RZ, 0xfc, !PT ;  /* 0x0000006809267812 */ /* 0x000fe200078efcff */
[C---:B------:R-:W-:Y:S01]  /*0bc0*/  IMAD R3, R29.reuse, R14, R13 ;  /* 0x0000000e1d037224 */ /* 0x040fe200078e020d */
[----:B------:R-:W-:Y:S01]  /*0bd0*/  IABS R14, R22 ;  /* 0x00000016000e7213 */ /* 0x000fe20000000000 */
[----:B------:R-:W-:Y:S01]  /*0be0*/  IMAD.HI.U32 R11, R8, R15, RZ ;  /* 0x0000000f080b7227 */ /* 0x000fe200078e00ff */
[----:B------:R-:W-:Y:S02]  /*0bf0*/  IABS R26, R37 ;  /* 0x00000025001a7213 */ /* 0x000fe40000000000 */
[----:B------:R-:W-:Y:S01]  /*0c00*/  ISETP.GT.U32.AND P1, PT, R29, R3, PT ;  /* 0x000000031d00720c */ /* 0x000fe20003f24070 */
[----:B------:R-:W-:Y:S01]  /*0c10*/  IMAD R2, R17, R12, R18 ;  /* 0x0000000c11027224 */ /* 0x000fe200078e0212 */
[----:B------:R-:W-:Y:S01]  /*0c20*/  LOP3.LUT R17, R9, 0x28, RZ, 0xfc, !PT ;  /* 0x0000002809117812 */ /* 0x000fe200078efcff */
[----:B------:R-:W-:Y:S01]  /*0c30*/  IMAD.MOV R12, RZ, RZ, -R11 ;  /* 0x000000ffff0c7224 */ /* 0x000fe200078e0a0b */
[----:B------:R-:W-:Y:S01]  /*0c40*/  IABS R18, R9 ;  /* 0x0000000900127213 */ /* 0x000fe20000000000 */
[----:B------:R-:W-:Y:S01]  /*0c50*/  @!P0 IMAD.IADD R10, R10, 0x1, -R29 ;  /* 0x000000010a0a8824 */ /* 0x000fe200078e0a1d */
[----:B------:R-:W-:Y:S01]  /*0c60*/  IABS R13, R17 ;  /* 0x00000011000d7213 */ /* 0x000fe20000000000 */
[C---:B------:R-:W-:Y:S01]  /*0c70*/  IMAD R11, R29.reuse, R12, R15 ;  /* 0x0000000c1d0b7224 */ /* 0x040fe200078e020f */
[----:B------:R-:W-:Y:S01]  /*0c80*/  ISETP.GE.AND P0, PT, R20, RZ, PT ;  /* 0x000000ff1400720c */ /* 0x000fe20003f06270 */
[----:B------:R-:W-:Y:S01]  /*0c90*/  IMAD.HI.U32 R12, R8, R14, RZ ;  /* 0x0000000e080c7227 */ /* 0x000fe200078e00ff */
[----:B------:R-:W-:-:S02]  /*0ca0*/  ISETP.GT.U32.AND P5, PT, R29, R10, PT ;  /* 0x0000000a1d00720c */ /* 0x000fc40003fa4070 */
[----:B------:R-:W-:Y:S01]  /*0cb0*/  ISETP.GT.U32.AND P6, PT, R29, R11, PT ;  /* 0x0000000b1d00720c */ /* 0x000fe20003fc4070 */
[----:B------:R-:W-:Y:S01]  /*0cc0*/  @!P1 IMAD.IADD R3, R3, 0x1, -R29 ;  /* 0x0000000103039824 */ /* 0x000fe200078e0a1d */
[----:B------:R-:W-:Y:S01]  /*0cd0*/  ISETP.GE.AND P1, PT, R22, RZ, PT ;  /* 0x000000ff1600720c */ /* 0x000fe20003f26270 */
[----:B------:R-:W-:Y:S01]  /*0ce0*/  IMAD.MOV.U32 R15, RZ, RZ, R13 ;  /* 0x000000ffff0f7224 */ /* 0x000fe200078e000d */
[----:B------:R-:W-:Y:S01]  /*0cf0*/  IABS R28, R38 ;  /* 0x00000026001c7213 */ /* 0x000fe20000000000 */
[----:B------:R-:W-:Y:S01]  /*0d00*/  IMAD.MOV R12, RZ, RZ, -R12 ;  /* 0x000000ffff0c7224 */ /* 0x000fe200078e0a0c */
[----:B------:R-:W-:Y:S01]  /*0d10*/  ISETP.GT.U32.AND P3, PT, R29, R3, PT ;  /* 0x000000031d00720c */ /* 0x000fe20003f64070 */
[----:B------:R-:W-:Y:S01]  /*0d20*/  IMAD.HI.U32 R13, R8, R15, RZ ;  /* 0x0000000f080d7227 */ /* 0x000fe200078e00ff */
[----:B------:R-:W-:-:S03]  /*0d30*/  LOP3.LUT R39, R9, 0x70, RZ, 0xfc, !PT ;  /* 0x0000007009277812 */ /* 0x000fc600078efcff */
[----:B------:R-:W-:Y:S02]  /*0d40*/  IMAD.IADD R2, R16, 0x1, R2 ;  /* 0x0000000110027824 */ /* 0x000fe400078e0202 */
[----:B------:R-:W-:Y:S02]  /*0d50*/  @!P6 IMAD.IADD R11, R11, 0x1, -R29 ;  /* 0x000000010b0be824 */ /* 0x000fe400078e0a1d */
[----:B------:R-:W-:Y:S02]  /*0d60*/  IMAD.MOV R16, RZ, RZ, -R13 ;  /* 0x000000ffff107224 */ /* 0x000fe400078e0a0d */
[C---:B------:R-:W-:Y:S01]  /*0d70*/  IMAD R13, R29.reuse, R12, R14 ;  /* 0x0000000c1d0d7224 */ /* 0x040fe200078e020e */
[----:B------:R-:W-:Y:S01]  /*0d80*/  ISETP.GT.U32.AND P6, PT, R29, R11, PT ;  /* 0x0000000b1d00720c */ /* 0x000fe20003fc4070 */
[----:B------:R-:W-:Y:S02]  /*0d90*/  @!P3 IMAD.IADD R3, R3, 0x1, -R29 ;  /* 0x000000010303b824 */ /* 0x000fe400078e0a1d */
[C---:B------:R-:W-:Y:S01]  /*0da0*/  IMAD R15, R29.reuse, R16, R15 ;  /* 0x000000101d0f7224 */ /* 0x040fe200078e020f */
[----:B------:R-:W-:Y:S01]  /*0db0*/  ISETP.GT.U32.AND P3, PT, R29, R13, PT ;  /* 0x0000000d1d00720c */ /* 0x000fe20003f64070 */
[----:B------:R-:W-:Y:S01]  /*0dc0*/  @!P5 IMAD.IADD R10, R10, 0x1, -R29 ;  /* 0x000000010a0ad824 */ /* 0x000fe200078e0a1d */
[----:B------:R-:W-:Y:S01]  /*0dd0*/  LOP3.LUT R16, R9, 0x30, RZ, 0xfc, !PT ;  /* 0x0000003009107812 */ /* 0x000fe200078efcff */
[----:B------:R-:W-:Y:S01]  /*0de0*/  IMAD.MOV.U32 R14, RZ, RZ, R3 ;  /* 0x000000ffff0e7224 */ /* 0x000fe200078e0003 */
[----:B------:R-:W-:Y:S01]  /*0df0*/  ISETP.GE.AND P5, PT, R17, RZ, PT ;  /* 0x000000ff1100720c */ /* 0x000fe20003fa6270 */
[----:B------:R-:W-:Y:S01]  /*0e00*/  VIADD R17, R7, 0x38 ;  /* 0x0000003807117836 */ /* 0x000fe20000000000 */
[----:B------:R-:W-:Y:S01]  /*0e10*/  IABS R19, R16 ;  /* 0x0000001000137213 */ /* 0x000fe20000000000 */
[----:B------:R-:W-:-:S02]  /*0e20*/  IMAD.MOV.U32 R12, RZ, RZ, R10 ;  /* 0x000000ffff0c7224 */ /* 0x000fc400078e000a */
[----:B------:R-:W-:Y:S01]  /*0e30*/  @!P6 IMAD.IADD R11, R11, 0x1, -R29 ;  /* 0x000000010b0be824 */ /* 0x000fe200078e0a1d */
[----:B------:R-:W-:Y:S01]  /*0e40*/  ISETP.GT.U32.AND P6, PT, R29, R15, PT ;  /* 0x0000000f1d00720c */ /* 0x000fe20003fc4070 */
[----:B------:R-:W-:Y:S01]  /*0e50*/  IMAD.HI.U32 R10, R8, R19, RZ ;  /* 0x00000013080a7227 */ /* 0x000fe200078e00ff */
[----:B------:R-:W-:-:S03]  /*0e60*/  IABS R21, R17 ;  /* 0x0000001100157213 */ /* 0x000fc60000000000 */
[----:B------:R-:W-:Y:S02]  /*0e70*/  @!P3 IMAD.IADD R13, R13, 0x1, -R29 ;  /* 0x000000010d0db824 */ /* 0x000fe400078e0a1d */
[----:B------:R-:W-:Y:S01]  /*0e80*/  @!P4 IMAD.MOV R12, RZ, RZ, -R12 ;  /* 0x000000ffff0cc224 */ /* 0x000fe200078e0a0c */
[----:B------:R-:W-:Y:S01]  /*0e90*/  ISETP.GE.AND P4, PT, R16, RZ, PT ;  /* 0x000000ff1000720c */ /* 0x000fe20003f86270 */
[----:B------:R-:W-:Y:S01]  /*0ea0*/  IMAD.HI.U32 R16, R8, R21, RZ ;  /* 0x0000001508107227 */ /* 0x000fe200078e00ff */
[----:B------:R-:W-:-:S03]  /*0eb0*/  ISETP.GT.U32.AND P3, PT, R29, R13, PT ;  /* 0x0000000d1d00720c */ /* 0x000fc60003f64070 */
[----:B------:R-:W-:Y:S02]  /*0ec0*/  IMAD.MOV R20, RZ, RZ, -R10 ;  /* 0x000000ffff147224 */ /* 0x000fe400078e0a0a */
[----:B------:R-:W-:Y:S02]  /*0ed0*/  @!P6 IMAD.IADD R15, R15, 0x1, -R29 ;  /* 0x000000010f0fe824 */ /* 0x000fe400078e0a1d */
[----:B------:R-:W-:Y:S02]  /*0ee0*/  IMAD.MOV R22, RZ, RZ, -R16 ;  /* 0x000000ffff167224 */ /* 0x000fe400078e0a10 */
[C---:B------:R-:W-:Y:S01]  /*0ef0*/  IMAD R16, R29.reuse, R20, R19 ;  /* 0x000000141d107224 */ /* 0x040fe200078e0213 */
[----:B------:R-:W-:Y:S01]  /*0f00*/  ISETP.GT.U32.AND P6, PT, R29, R15, PT ;  /* 0x0000000f1d00720c */ /* 0x000fe20003fc4070 */
[----:B------:R-:W-:Y:S01]  /*0f10*/  @!P0 IMAD.MOV R14, RZ, RZ, -R14 ;  /* 0x000000ffff0e8224 */ /* 0x000fe200078e0a0e */
[----:B------:R-:W-:Y:S01]  /*0f20*/  ISETP.GE.AND P0, PT, R17, RZ, PT ;  /* 0x000000ff1100720c */ /* 0x000fe20003f06270 */
[----:B------:R-:W-:Y:S01]  /*0f30*/  @!P3 IMAD.IADD R13, R13, 0x1, -R29 ;  /* 0x000000010d0db824 */ /* 0x000fe200078e0a1d */
[----:B------:R-:W-:Y:S01]  /*0f40*/  ISETP.GT.U32.AND P3, PT, R29, R16, PT ;  /* 0x000000101d00720c */ /* 0x000fe20003f64070 */
[----:B------:R-:W-:-:S04]  /*0f50*/  IMAD.HI.U32 R17, R8, R23, RZ ;  /* 0x0000001708117227 */ /* 0x000fc800078e00ff */
[----:B------:R-:W-:Y:S02]  /*0f60*/  IMAD.MOV R24, RZ, RZ, -R17 ;  /* 0x000000ffff187224 */ /* 0x000fe400078e0a11 */
[----:B------:R-:W-:Y:S01]  /*0f70*/  IMAD R17, R29, R22, R21 ;  /* 0x000000161d117224 */ /* 0x000fe200078e0215 */
[----:B------:R-:W-:Y:S01]  /*0f80*/  IABS R22, R34 ;  /* 0x0000002200167213 */ /* 0x000fe20000000000 */
[----:B------:R-:W-:Y:S02]  /*0f90*/  @!P6 IMAD.IADD R15, R15, 0x1, -R29 ;  /* 0x000000010f0fe824 */ /* 0x000fe400078e0a1d */
[----:B------:R-:W-:Y:S01]  /*0fa0*/  IMAD.HI.U32 R3, R8, R18, RZ ;  /* 0x0000001208037227 */ /* 0x000fe200078e00ff */
[----:B------:R-:W-:-:S03]  /*0fb0*/  ISETP.GT.U32.AND P6, PT, R29, R17, PT ;  /* 0x000000111d00720c */ /* 0x000fc60003fc4070 */
[----:B------:R-:W-:Y:S02]  /*0fc0*/  @!P3 IMAD.IADD R16, R16, 0x1, -R29 ;  /* 0x000000011010b824 */ /* 0x000fe400078e0a1d */
[----:B------:R-:W-:Y:S02]  /*0fd0*/  IMAD.MOV R3, RZ, RZ, -R3 ;  /* 0x000000ffff037224 */ /* 0x000fe400078e0a03 */
[----:B------:R-:W-:Y:S01]  /*0fe0*/  IMAD.HI.U32 R20, R8, R26, RZ ;  /* 0x0000001a08147227 */ /* 0x000fe200078e00ff */
[----:B------:R-:W-:-:S03]  /*0ff0*/  ISETP.GT.U32.AND P3, PT, R29, R16, PT ;  /* 0x000000101d00720c */ /* 0x000fc60003f64070 */
[----:B------:R-:W-:Y:S02]  /*1000*/  IMAD R10, R29, R3, R18 ;  /* 0x000000031d0a7224 */ /* 0x000fe400078e0212 */
[----:B------:R-:W-:Y:S02]  /*1010*/  @!P6 IMAD.IADD R17, R17, 0x1, -R29 ;  /* 0x000000011111e824 */ /* 0x000fe400078e0a1d */
[C---:B------:R-:W-:Y:S01]  /*1020*/  IMAD R18, R29.reuse, R24, R23 ;  /* 0x000000181d127224 */ /* 0x040fe200078e0217 */
[----:B------:R-:W-:Y:S01]  /*1030*/  IABS R23, R35 ;  /* 0x0000002300177213 */ /* 0x000fe20000000000 */
[----:B------:R-:W-:Y:S01]  /*1040*/  IMAD.HI.U32 R3, R8, R22, RZ ;  /* 0x0000001608037227 */ /* 0x000fe200078e00ff */
[----:B------:R-:W-:-:S03]  /*1050*/  ISETP.GT.U32.AND P6, PT, R29, R17, PT ;  /* 0x000000111d00720c */ /* 0x000fc60003fc4070 */
[----:B------:R-:W-:Y:S01]  /*1060*/  @!P3 IMAD.IADD R16, R16, 0x1, -R29 ;  /* 0x000000011010b824 */ /* 0x000fe200078e0a1d */
[----:B------:R-:W-:Y:S01]  /*1070*/  ISETP.GT.U32.AND P3, PT, R29, R18, PT ;  /* 0x000000121d00720c */ /* 0x000fe20003f64070 */
[----:B------:R-:W-:-:S04]  /*1080*/  IMAD.HI.U32 R19, R8, R23, RZ ;  /* 0x0000001708137227 */ /* 0x000fc800078e00ff */
[----:B------:R-:W-:Y:S02]  /*1090*/  IMAD.MOV R3, RZ, RZ, -R3 ;  /* 0x000000ffff037224 */ /* 0x000fe400078e0a03 */
[----:B------:R-:W-:Y:S02]  /*10a0*/  IMAD.MOV R24, RZ, RZ, -R19 ;  /* 0x000000ffff187224 */ /* 0x000fe400078e0a13 */
[C---:B------:R-:W-:Y:S02]  /*10b0*/  IMAD R19, R29.reuse, R3, R22 ;  /* 0x000000031d137224 */ /* 0x040fe400078e0216 */
[----:B------:R-:W-:Y:S02]  /*10c0*/  IMAD.MOV R27, RZ, RZ, -R20 ;  /* 0x000000ffff1b7224 */ /* 0x000fe400078e0a14 */
[----:B------:R-:W-:Y:S02]  /*10d0*/  IMAD R20, R29, R24, R23 ;  /* 0x000000181d147224 */ /* 0x000fe400078e0217 */
[--C-:B------:R-:W-:Y:S01]  /*10e0*/  @!P6 IMAD.IADD R17, R17, 0x1, -R29.reuse ;  /* 0x000000011111e824 */ /* 0x100fe200078e0a1d */
[C---:B------:R-:W-:Y:S01]  /*10f0*/  ISETP.GT.U32.AND P6, PT, R29.reuse, R19, PT ;  /* 0x000000131d00720c */ /* 0x040fe20003fc4070 */
[----:B------:R-:W-:Y:S01]  /*1100*/  @!P3 IMAD.IADD R18, R18, 0x1, -R29 ;  /* 0x000000011212b824 */ /* 0x000fe200078e0a1d */
[----:B------:R-:W-:Y:S01]  /*1110*/  ISETP.GT.U32.AND P3, PT, R29, R20, PT ;  /* 0x000000141d00720c */ /* 0x000fe20003f64070 */
[----:B------:R-:W-:-:S04]  /*1120*/  IMAD.HI.U32 R21, R8, R28, RZ ;  /* 0x0000001c08157227 */ /* 0x000fc800078e00ff */
[----:B------:R-:W-:Y:S02]  /*1130*/  IMAD.MOV R30, RZ, RZ, -R21 ;  /* 0x000000ffff1e7224 */ /* 0x000fe400078e0a15 */
[C---:B------:R-:W-:Y:S01]  /*1140*/  IMAD R21, R29.reuse, R27, R26 ;  /* 0x0000001b1d157224 */ /* 0x040fe200078e021a */
[----:B------:R-:W-:Y:S01]  /*1150*/  IABS R27, R39 ;  /* 0x00000027001b7213 */ /* 0x000fe20000000000 */
[----:B------:R-:W-:Y:S02]  /*1160*/  IMAD R22, R29, R30, R28 ;  /* 0x0000001e1d167224 */ /* 0x000fe400078e021c */
[--C-:B------:R-:W-:Y:S01]  /*1170*/  @!P6 IMAD.IADD R19, R19, 0x1, -R29.reuse ;  /* 0x000000011313e824 */ /* 0x100fe200078e0a1d */
[C---:B------:R-:W-:Y:S01]  /*1180*/  ISETP.GT.U32.AND P6, PT, R29.reuse, R21, PT ;  /* 0x000000151d00720c */ /* 0x040fe20003fc4070 */
[----:B------:R-:W-:Y:S01]  /*1190*/  @!P3 IMAD.IADD R20, R20, 0x1, -R29 ;  /* 0x000000011414b824 */ /* 0x000fe200078e0a1d */
[----:B------:R-:W-:Y:S01]  /*11a0*/  ISETP.GT.U32.AND P3, PT, R29, R22, PT ;  /* 0x000000161d00720c */ /* 0x000fe20003f64070 */
[----:B------:R-:W-:-:S02]  /*11b0*/  VIADD R36, R7, 0x58 ;  /* 0x0000005807247836 */ /* 0x000fc40000000000 */
[----:B------:R-:W-:Y:S02]  /*11c0*/  VIADD R32, R7, 0x78 ;  /* 0x0000007807207836 */ /* 0x000fe40000000000 */
[----:B------:R-:W-:Y:S01]  /*11d0*/  IMAD R3, R2, 0x200, R189 ;  /* 0x0000020002037824 */ /* 0x000fe200078e02bd */
[----:B------:R-:W-:Y:S01]  /*11e0*/  IABS R24, R36 ;  /* 0x0000002400187213 */ /* 0x000fe20000000000 */
[----:B------:R-:W-:Y:S01]  /*11f0*/  IMAD.HI.U32 R23, R8, R27, RZ ;  /* 0x0000001b08177227 */ /* 0x000fe200078e00ff */
[----:B------:R-:W-:Y:S02]  /*1200*/  IABS R30, R32 ;  /* 0x00000020001e7213 */ /* 0x000fe40000000000 */
[----:B------:R-:W-:Y:S01]  /*1210*/  IABS R26, R3 ;  /* 0x00000003001a7213 */ /* 0x000fe20000000000 */
[--C-:B------:R-:W-:Y:S01]  /*1220*/  @!P6 IMAD.IADD R21, R21, 0x1, -R29.reuse ;  /* 0x000000011515e824 */ /* 0x100fe200078e0a1d */
[C---:B------:R-:W-:Y:S01]  /*1230*/  ISETP.GT.U32.AND P6, PT, R29.reuse, R10, PT ;  /* 0x0000000a1d00720c */ /* 0x040fe20003fc4070 */
[----:B------:R-:W-:Y:S01]  /*1240*/  @!P3 IMAD.IADD R22, R22, 0x1, -R29 ;  /* 0x000000011616b824 */ /* 0x000fe200078e0a1d */
[----:B------:R-:W-:Y:S01]  /*1250*/  ISETP.GT.U32.AND P3, PT, R29, R18, PT ;  /* 0x000000121d00720c */ /* 0x000fe20003f64070 */
[----:B------:R-:W-:-:S04]  /*1260*/  IMAD.HI.U32 R7, R8, R24, RZ ;  /* 0x0000001808077227 */ /* 0x000fc800078e00ff */
[----:B------:R-:W-:Y:S01]  /*1270*/  @!P2 IMAD.MOV R11, RZ, RZ, -R11 ;  /* 0x000000ffff0ba224 */ /* 0x000fe200078e0a0b */
[C---:B------:R-:W-:Y:S01]  /*1280*/  ISETP.GT.U32.AND P2, PT, R29.reuse, R20, PT ;  /* 0x000000141d00720c */ /* 0x040fe20003f44070 */
[----:B------:R-:W-:Y:S01]  /*1290*/  @!P1 IMAD.MOV R13, RZ, RZ, -R13 ;  /* 0x000000ffff0d9224 */ /* 0x000fe200078e0a0d */
[----:B------:R-:W-:Y:S01]  /*12a0*/  ISETP.GT.U32.AND P1, PT, R29, R19, PT ;  /* 0x000000131d00720c */ /* 0x000fe20003f24070 */
[----:B------:R-:W-:-:S04]  /*12b0*/  IMAD.HI.U32 R8, R8, R30, RZ ;  /* 0x0000001e08087227 */ /* 0x000fc800078e00ff */
[----:B------:R-:W-:Y:S02]  /*12c0*/  IMAD.MOV R28, RZ, RZ, -R23 ;  /* 0x000000ffff1c7224 */ /* 0x000fe400078e0a17 */
[----:B------:R-:W-:Y:S02]  /*12d0*/  VIADD R2, R3, 0x100 ;  /* 0x0000010003027836 */ /* 0x000fe40000000000 */
[----:B------:R-:W-:Y:S02]  /*12e0*/  IMAD.MOV R7, RZ, RZ, -R7 ;  /* 0x000000ffff077224 */ /* 0x000fe400078e0a07 */
[----:B------:R-:W-:Y:S02]  /*12f0*/  IMAD.MOV R31, RZ, RZ, -R8 ;  /* 0x000000ffff1f7224 */ /* 0x000fe400078e0a08 */
[C---:B------:R-:W-:Y:S01]  /*1300*/  IMAD R23, R29.reuse, R28, R27 ;  /* 0x0000001c1d177224 */ /* 0x040fe200078e021b */
[----:B------:R-:W-:Y:S01]  /*1310*/  IABS R28, R2 ;  /* 0x00000002001c7213 */ /* 0x000fe20000000000 */
[----:B------:R-:W-:Y:S01]  /*1320*/  @!P5 IMAD.MOV R15, RZ, RZ, -R15 ;  /* 0x000000ffff0fd224 */ /* 0x000fe200078e0a0f */
[C---:B------:R-:W-:Y:S01]  /*1330*/  ISETP.GT.U32.AND P5, PT, R29.reuse, R21, PT ;  /* 0x000000151d00720c */ /* 0x040fe20003fa4070 */
[----:B------:R-:W-:-:S02]  /*1340*/  IMAD R8, R29, R7, R24 ;  /* 0x000000071d087224 */ /* 0x000fc400078e0218 */
[----:B------:R-:W-:Y:S02]  /*1350*/  @!P6 IMAD.IADD R10, R10, 0x1, -R29 ;  /* 0x000000010a0ae824 */ /* 0x000fe400078e0a1d */
[----:B------:R-:W-:-:S03]  /*1360*/  IMAD.HI.U32 R7, R6, R26, RZ ;  /* 0x0000001a06077227 */ /* 0x000fc600078e00ff */
[C---:B------:R-:W-:Y:S01]  /*1370*/  ISETP.GT.U32.AND P6, PT, R29.reuse, R10, PT ;  /* 0x0000000a1d00720c */ /* 0x040fe20003fc4070 */
[----:B------:R-:W-:Y:S01]  /*1380*/  @!P3 IMAD.IADD R18, R18, 0x1, -R29 ;  /* 0x000000011212b824 */ /* 0x000fe200078e0a1d */
[C---:B------:R-:W-:Y:S01]  /*1390*/  ISETP.GT.U32.AND P3, PT, R29.reuse, R23, PT ;  /* 0x000000171d00720c */ /* 0x040fe20003f64070 */
[----:B------:R-:W-:Y:S02]  /*13a0*/  IMAD R24, R29, R31, R30 ;  /* 0x0000001f1d187224 */ /* 0x000fe400078e021e */
[----:B------:R-:W-:Y:S02]  /*13b0*/  IMAD.MOV R27, RZ, RZ, -R7 ;  /* 0x000000ffff1b7224 */ /* 0x000fe400078e0a07 */
[----:B------:R-:W-:-:S04]  /*13c0*/  IMAD.HI.U32 R7, R6, R28, RZ ;  /* 0x0000001c06077227 */ /* 0x000fc800078e00ff */
[--C-:B------:R-:W-:Y:S01]  /*13d0*/  @!P1 IMAD.IADD R19, R19, 0x1, -R29.reuse ;  /* 0x0000000113139824 */ /* 0x100fe200078e0a1d */
[C---:B------:R-:W-:Y:S01]  /*13e0*/  ISETP.GT.U32.AND P1, PT, R29.reuse, R24, PT ;  /* 0x000000181d00720c */ /* 0x040fe20003f24070 */
[----:B------:R-:W-:Y:S01]  /*13f0*/  @!P2 IMAD.IADD R20, R20, 0x1, -R29 ;  /* 0x000000011414a824 */ /* 0x000fe200078e0a1d */
[----:B------:R-:W-:Y:S01]  /*1400*/  ISETP.GT.U32.AND P2, PT, R29, R8, PT ;  /* 0x000000081d00720c */ /* 0x000fe20003f44070 */
[----:B------:R-:W-:Y:S02]  /*1410*/  IMAD R6, R25, R27, R26 ;  /* 0x0000001b19067224 */ /* 0x000fe400078e021a */
[----:B------:R-:W-:Y:S02]  /*1420*/  IMAD.MOV R7, RZ, RZ, -R7 ;  /* 0x000000ffff077224 */ /* 0x000fe400078e0a07 */
[----:B------:R-:W-:Y:S01]  /*1430*/  @!P5 IMAD.IADD R21, R21, 0x1, -R29 ;  /* 0x000000011515d824 */ /* 0x000fe200078e0a1d */
[C---:B------:R-:W-:Y:S01]  /*1440*/  ISETP.GT.U32.AND P5, PT, R25.reuse, R6, PT ;  /* 0x000000061900720c */ /* 0x040fe20003fa4070 */
[----:B------:R-:W-:-:S02]  /*1450*/  IMAD R7, R25, R7, R28 ;  /* 0x0000000719077224 */ /* 0x000fc400078e021c */
[----:B------:R-:W-:Y:S01]  /*1460*/  @!P4 IMAD.MOV R16, RZ, RZ, -R16 ;  /* 0x000000ffff10c224 */ /* 0x000fe200078e0a10 */
[----:B------:R-:W-:Y:S01]  /*1470*/  ISETP.GT.U32.AND P4, PT, R29, R22, PT ;  /* 0x000000161d00720c */ /* 0x000fe20003f84070 */
[--C-:B------:R-:W-:Y:S01]  /*1480*/  @!P3 IMAD.IADD R23, R23, 0x1, -R29.reuse ;  /* 0x000000011717b824 */ /* 0x100fe200078e0a1d */
[----:B------:R-:W-:Y:S01]  /*1490*/  ISETP.GE.AND P3, PT, R33, RZ, PT ;  /* 0x000000ff2100720c */ /* 0x000fe20003f66270 */
[--C-:B------:R-:W-:Y:S01]  /*14a0*/  @!P6 IMAD.IADD R10, R10, 0x1, -R29.reuse ;  /* 0x000000010a0ae824 */ /* 0x100fe200078e0a1d */
[----:B------:R-:W-:Y:S01]  /*14b0*/  ISETP.GT.U32.AND P6, PT, R25, R7, PT ;  /* 0x000000071900720c */ /* 0x000fe20003fc4070 */
[--C-:B------:R-:W-:Y:S01]  /*14c0*/  @!P1 IMAD.IADD R24, R24, 0x1, -R29.reuse ;  /* 0x0000000118189824 */ /* 0x100fe200078e0a1d */
[----:B------:R-:W-:Y:S01]  /*14d0*/  ISETP.GE.AND P1, PT, R34, RZ, PT ;  /* 0x000000ff2200720c */ /* 0x000fe20003f26270 */
[----:B------:R-:W-:Y:S01]  /*14e0*/  @!P2 IMAD.IADD R8, R8, 0x1, -R29 ;  /* 0x000000010808a824 */ /* 0x000fe200078e0a1d */
[----:B------:R-:W-:Y:S01]  /*14f0*/  ISETP.GT.U32.AND P2, PT, R29, R23, PT ;  /* 0x000000171d00720c */ /* 0x000fe20003f44070 */
[----:B------:R-:W-:-:S02]  /*1500*/  @!P5 IMAD.IADD R6, R6, 0x1, -R25 ;  /* 0x000000010606d824 */ /* 0x000fc400078e0a19 */
[----:B------:R-:W-:Y:S01]  /*1510*/  @!P0 IMAD.MOV R17, RZ, RZ, -R17 ;  /* 0x000000ffff118224 */ /* 0x000fe200078e0a11 */
[----:B------:R-:W-:Y:S01]  /*1520*/  ISETP.GT.U32.AND P0, PT, R29, R24, PT ;  /* 0x000000181d00720c */ /* 0x000fe20003f04070 */
[----:B------:R-:W-:Y:S01]  /*1530*/  @!P4 IMAD.IADD R22, R22, 0x1, -R29 ;  /* 0x000000011616c824 */ /* 0x000fe200078e0a1d */
[----:B------:R-:W-:Y:S01]  /*1540*/  ISETP.GE.AND P4, PT, R9, RZ, PT ;  /* 0x000000ff0900720c */ /* 0x000fe20003f86270 */
[----:B------:R-:W-:Y:S01]  /*1550*/  @!P3 IMAD.MOV R18, RZ, RZ, -R18 ;  /* 0x000000ffff12b224 */ /* 0x000fe200078e0a12 */
[----:B------:R-:W-:Y:S01]  /*1560*/  ISETP.GT.U32.AND P5, PT, R29, R8, PT ;  /* 0x000000081d00720c */ /* 0x000fe20003fa4070 */
[----:B------:R-:W-:Y:S01]  /*1570*/  @!P6 IMAD.IADD R7, R7, 0x1, -R25 ;  /* 0x000000010707e824 */ /* 0x000fe200078e0a19 */
[----:B------:R-:W-:Y:S01]  /*1580*/  ISETP.GT.U32.AND P3, PT, R25, R6, PT ;  /* 0x000000061900720c */ /* 0x000fe20003f64070 */
[----:B------:R-:W-:Y:S01]  /*1590*/  @!P1 IMAD.MOV R19, RZ, RZ, -R19 ;  /* 0x000000ffff139224 */ /* 0x000fe200078e0a13 */
[----:B------:R-:W-:Y:S01]  /*15a0*/  ISETP.GE.AND P6, PT, R35, RZ, PT ;  /* 0x000000ff2300720c */ /* 0x000fe20003fc6270 */
[----:B------:R-:W-:Y:S01]  /*15b0*/  @!P2 IMAD.IADD R23, R23, 0x1, -R29 ;  /* 0x000000011717a824 */ /* 0x000fe200078e0a1d */
[----:B------:R-:W-:-:S02]  /*15c0*/  ISETP.GT.U32.AND P1, PT, R25, R7, PT ;  /* 0x000000071900720c */ /* 0x000fc40003f24070 */
[----:B------:R-:W-:Y:S01]  /*15d0*/  ISETP.GE.AND P2, PT, R38, RZ, PT ;  /* 0x000000ff2600720c */ /* 0x000fe20003f46270 */
[--C-:B------:R-:W-:Y:S01]  /*15e0*/  @!P0 IMAD.IADD R24, R24, 0x1, -R29.reuse ;  /* 0x0000000118188824 */ /* 0x100fe200078e0a1d */
[----:B------:R-:W-:Y:S01]  /*15f0*/  ISETP.GE.AND P0, PT, R39, RZ, PT ;  /* 0x000000ff2700720c */ /* 0x000fe20003f06270 */
[----:B------:R-:W-:Y:S01]  /*1600*/  @!P4 IMAD.MOV R10, RZ, RZ, -R10 ;  /* 0x000000ffff0ac224 */ /* 0x000fe200078e0a0a */
[----:B------:R-:W-:Y:S01]  /*1610*/  ISETP.GE.AND P4, PT, R37, RZ, PT ;  /* 0x000000ff2500720c */ /* 0x000fe20003f86270 */
[----:B------:R-:W-:Y:S01]  /*1620*/  @!P5 IMAD.IADD R8, R8, 0x1, -R29 ;  /* 0x000000010808d824 */ /* 0x000fe200078e0a1d */
[----:B------:R-:W-:Y:S01]  /*1630*/  ISETP.GE.AND P5, PT, R36, RZ, PT ;  /* 0x000000ff2400720c */ /* 0x000fe20003fa6270 */
[--C-:B------:R-:W-:Y:S01]  /*1640*/  @!P3 IMAD.IADD R6, R6, 0x1, -R25.reuse ;  /* 0x000000010606b824 */ /* 0x100fe200078e0a19 */
[----:B------:R-:W-:Y:S01]  /*1650*/  ISETP.GE.AND P3, PT, R32, RZ, PT ;  /* 0x000000ff2000720c */ /* 0x000fe20003f66270 */
[----:B------:R-:W-:Y:S01]  /*1660*/  @!P6 IMAD.MOV R20, RZ, RZ, -R20 ;  /* 0x000000ffff14e224 */ /* 0x000fe200078e0a14 */
[----:B------:R-:W-:Y:S01]  /*1670*/  ISETP.NE.AND P6, PT, R5, RZ, PT ;  /* 0x000000ff0500720c */ /* 0x000fe20003fc5270 */
[----:B------:R-:W-:Y:S01]  /*1680*/  @!P1 IMAD.IADD R7, R7, 0x1, -R25 ;  /* 0x0000000107079824 */ /* 0x000fe200078e0a19 */
[----:B------:R-:W-:Y:S01]  /*1690*/  ISETP.GE.AND P1, PT, R3, RZ, PT ;  /* 0x000000ff0300720c */ /* 0x000fe20003f26270 */
[----:B------:R-:W-:Y:S01]  /*16a0*/  @!P2 IMAD.MOV R22, RZ, RZ, -R22 ;  /* 0x000000ffff16a224 */ /* 0x000fe200078e0a16 */
[----:B------:R-:W-:Y:S01]  /*16b0*/  ISETP.GE.AND P2, PT, R2, RZ, PT ;  /* 0x000000ff0200720c */ /* 0x000fe20003f46270 */
[----:B------:R-:W-:Y:S01]  /*16c0*/  @!P0 IMAD.MOV R23, RZ, RZ, -R23 ;  /* 0x000000ffff178224 */ /* 0x000fe200078e0a17 */
[----:B------:R-:W-:Y:S01]  /*16d0*/  LOP3.LUT R5, RZ, R5, RZ, 0x33, !PT ;  /* 0x00000005ff057212 */ /* 0x000fe200078e33ff */
[----:B------:R-:W-:Y:S01]  /*16e0*/  @!P4 IMAD.MOV R21, RZ, RZ, -R21 ;  /* 0x000000ffff15c224 */ /* 0x000fe200078e0a15 */
[----:B------:R-:W-:Y:S01]  /*16f0*/  ISETP.NE.AND P0, PT, R4, RZ, PT ;  /* 0x000000ff0400720c */ /* 0x000fe20003f05270 */
[----:B------:R-:W-:Y:S01]  /*1700*/  @!P5 IMAD.MOV R8, RZ, RZ, -R8 ;  /* 0x000000ffff08d224 */ /* 0x000fe200078e0a08 */
[C---:B------:R-:W-:Y:S01]  /*1710*/  SEL R116, R5.reuse, R10, !P6 ;  /* 0x0000000a05747207 */ /* 0x040fe20007000000 */
[----:B------:R-:W-:Y:S01]  /*1720*/  @!P3 IMAD.MOV R24, RZ, RZ, -R24 ;  /* 0x000000ffff18b224 */ /* 0x000fe200078e0a18 */
[C---:B------:R-:W-:Y:S01]  /*1730*/  SEL R117, R5.reuse, R12, !P6 ;  /* 0x0000000c05757207 */ /* 0x040fe20007000000 */
[C---:B------:R-:W-:Y:S01]  /*1740*/  VIADD R10, R108.reuse, 0xffffffe6 ;  /* 0xffffffe66c0a7836 */ /* 0x040fe20000000000 */
[C---:B------:R-:W-:Y:S01]  /*1750*/  SEL R119, R5.reuse, R14, !P6 ;  /* 0x0000000e05777207 */ /* 0x040fe20007000000 */
[----:B------:R-:W-:Y:S01]  /*1760*/  @!P1 IMAD.MOV R6, RZ, RZ, -R6 ;  /* 0x000000ffff069224 */ /* 0x000fe200078e0a06 */
[C---:B------:R-:W-:Y:S01]  /*1770*/  SEL R118, R5.reuse, R11, !P6 ;  /* 0x0000000b05767207 */ /* 0x040fe20007000000 */
[----:B------:R-:W-:Y:S01]  /*1780*/  @!P2 IMAD.MOV R7, RZ, RZ, -R7 ;  /* 0x000000ffff07a224 */ /* 0x000fe200078e0a07 */
[C---:B------:R-:W-:Y:S01]  /*1790*/  SEL R126, R5.reuse, R13, !P6 ;  /* 0x0000000d057e7207 */ /* 0x040fe20007000000 */
[C---:B------:R-:W-:Y:S01]  /*17a0*/  VIADD R11, R108.reuse, 0xffffffe1 ;  /* 0xffffffe16c0b7836 */ /* 0x040fe20000000000 */
[C---:B------:R-:W-:Y:S01]  /*17b0*/  SEL R125, R5.reuse, R15, !P6 ;  /* 0x0000000f057d7207 */ /* 0x040fe20007000000 */
[C---:B------:R-:W-:Y:S01]  /*17c0*/  VIADD R14, R108.reuse, 0xffffffe2 ;  /* 0xffffffe26c0e7836 */ /* 0x040fe20000000000 */
[C---:B------:R-:W-:Y:S01]  /*17d0*/  SEL R120, R5.reuse, R16, !P6 ;  /* 0x0000001005787207 */ /* 0x040fe20007000000 */
[----:B------:R-:W-:Y:S01]  /*17e0*/  VIADD R13, R108, 0xffffffe3 ;  /* 0xffffffe36c0d7836 */ /* 0x000fe20000000000 */
[----:B------:R-:W-:-:S02]  /*17f0*/  SEL R124, R5, R17, !P6 ;  /* 0x00000011057c7207 */ /* 0x000fc40007000000 */
[C---:B------:R-:W-:Y:S02]  /*1800*/  SEL R121, R5.reuse, R18, !P6 ;  /* 0x0000001205797207 */ /* 0x040fe40007000000 */
[C---:B------:R-:W-:Y:S02]  /*1810*/  SEL R122, R5.reuse, R19, !P6 ;  /* 0x00000013057a7207 */ /* 0x040fe40007000000 */
[C---:B------:R-:W-:Y:S02]  /*1820*/  SEL R123, R5.reuse, R20, !P6 ;  /* 0x00000014057b7207 */ /* 0x040fe40007000000 */
[C---:B------:R-:W-:Y:S02]  /*1830*/  SEL R127, R5.reuse, R21, !P6 ;  /* 0x00000015057f7207 */ /* 0x040fe40007000000 */
[C---:B------:R-:W-:Y:S02]  /*1840*/  SEL R131, R5.reuse, R22, !P6 ;  /* 0x0000001605837207 */ /* 0x040fe40007000000 */
[----:B------:R-:W-:-:S02]  /*1850*/  SEL R139, R5, R23, !P6 ;  /* 0x00000017058b7207 */ /* 0x000fc40007000000 */
[C---:B------:R-:W-:Y:S01]  /*1860*/  SEL R135, R5.reuse, R8, !P6 ;  /* 0x0000000805877207 */ /* 0x040fe20007000000 */
[C---:B------:R-:W-:Y:S01]  /*1870*/  VIADD R8, R108.reuse, 0xffffffec ;  /* 0xffffffec6c087836 */ /* 0x040fe20000000000 */
[----:B------:R-:W-:Y:S02]  /*1880*/  SEL R143, R5, R24, !P6 ;  /* 0x00000018058f7207 */ /* 0x000fe40007000000 */
[----:B------:R-:W-:Y:S01]  /*1890*/  LOP3.LUT R5, RZ, R4, RZ, 0x33, !PT ;  /* 0x00000004ff057212 */ /* 0x000fe200078e33ff */
[----:B------:R-:W-:Y:S01]  /*18a0*/  VIADD R4, R108, 0xffffffff ;  /* 0xffffffff6c047836 */ /* 0x000fe20000000000 */
[----:B------:R-:W-:Y:S01]  /*18b0*/  ISETP.GE.U32.AND P6, PT, R8, 0x7fffffcd, PT ;  /* 0x7fffffcd0800780c */ /* 0x000fe20003fc6070 */
[C---:B------:R-:W-:Y:S01]  /*18c0*/  VIADD R8, R108.reuse, 0xffffffe5 ;  /* 0xffffffe56c087836 */ /* 0x040fe20000000000 */
[C---:B------:R-:W-:Y:S01]  /*18d0*/  SEL R16, R5.reuse, R6, !P0 ;  /* 0x0000000605107207 */ /* 0x040fe20004000000 */
[C---:B------:R-:W-:Y:S01]  /*18e0*/  VIADD R6, R108.reuse, 0xffffffef ;  /* 0xffffffef6c067836 */ /* 0x040fe20000000000 */
[----:B------:R-:W-:Y:S01]  /*18f0*/  SEL R18, R5, R7, !P0 ;  /* 0x0000000705127207 */ /* 0x000fe20004000000 */
[----:B------:R-:W-:Y:S01]  /*1900*/  VIADD R5, R108, 0xffffffed ;  /* 0xffffffed6c057836 */ /* 0x000fe20000000000 */
[----:B------:R-:W-:Y:S01]  /*1910*/  ISETP.GE.U32.AND P0, PT, R4, 0x7fffffe0, PT ;  /* 0x7fffffe00400780c */ /* 0x000fe20003f06070 */
[----:B------:R-:W-:Y:S01]  /*1920*/  VIADD R4, R108, 0xffffffee ;  /* 0xffffffee6c047836 */ /* 0x000fe20000000000 */
[----:B------:R-:W-:-:S02]  /*1930*/  ISETP.GE.U32.AND P3, PT, R6, 0x7fffffd0, PT ;  /* 0x7fffffd00600780c */ /* 0x000fc40003f66070 */
[----:B------:R-:W-:Y:S01]  /*1940*/  ISETP.GE.U32.AND P2, PT, R5, 0x7fffffce, PT ;  /* 0x7fffffce0500780c */ /* 0x000fe20003f46070 */
[----:B------:R-:W-:Y:S01]  /*1950*/  VIADD R5, R108, 0xffffffe8 ;  /* 0xffffffe86c057836 */ /* 0x000fe20000000000 */
[----:B------:R-:W-:Y:S01]  /*1960*/  ISETP.GE.U32.AND P1, PT, R4, 0x7fffffcf, PT ;  /* 0x7fffffcf0400780c */ /* 0x000fe20003f26070 */
[C---:B------:R-:W-:Y:S01]  /*1970*/  VIADD R4, R108.reuse, 0xffffffe9 ;  /* 0xffffffe96c047836 */ /* 0x040fe20000000000 */
[----:B------:R-:W-:Y:S02]  /*1980*/  SEL R6, RZ, 0x1, P6 ;  /* 0x00000001ff067807 */ /* 0x000fe40003000000 */
[----:B------:R-:W-:Y:S01]  /*1990*/  ISETP.GE.U32.AND P4, PT, R5, 0x7fffffc9, PT ;  /* 0x7fffffc90500780c */ /* 0x000fe20003f86070 */
[----:B------:R-:W-:Y:S01]  /*19a0*/  VIADD R5, R108, 0xffffffea ;  /* 0xffffffea6c057836 */ /* 0x000fe20000000000 */
[----:B------:R-:W-:Y:S01]  /*19b0*/  ISETP.GE.U32.AND P5, PT, R4, 0x7fffffca, PT ;  /* 0x7fffffca0400780c */ /* 0x000fe20003fa6070 */
[----:B------:R-:W-:Y:S01]  /*19c0*/  VIADD R4, R108, 0xffffffeb ;  /* 0xffffffeb6c047836 */ /* 0x000fe20000000000 */
[----:B------:R-:W-:-:S02]  /*19d0*/  SEL R7, RZ, 0x1fffe, P2 ;  /* 0x0001fffeff077807 */ /* 0x000fc40001000000 */
[----:B------:R-:W-:Y:S01]  /*19e0*/  ISETP.GE.U32.AND P6, PT, R5, 0x7fffffcb, PT ;  /* 0x7fffffcb0500780c */ /* 0x000fe20003fc6070 */
[----:B------:R-:W-:Y:S01]  /*19f0*/  VIADD R5, R108, 0xffffffe4 ;  /* 0xffffffe46c057836 */ /* 0x000fe20000000000 */
[----:B------:R-:W-:Y:S01]  /*1a00*/  ISETP.GE.U32.AND P2, PT, R4, 0x7fffffcc, PT ;  /* 0x7fffffcc0400780c */ /* 0x000fe20003f46070 */
[----:B------:R-:W-:Y:S01]  /*1a10*/  IMAD.IADD R6, R6, 0x1, R7 ;  /* 0x0000000106067824 */ /* 0x000fe200078e0207 */
[----:B------:R-:W-:Y:S02]  /*1a20*/  SEL R4, RZ, 0x4, P1 ;  /* 0x00000004ff047807 */ /* 0x000fe40000800000 */
[----:B------:R-:W-:Y:S02]  /*1a30*/  SEL R9, RZ, 0x1, P4 ;  /* 0x00000001ff097807 */ /* 0x000fe40002000000 */
[----:B------:R-:W-:Y:S02]  /*1a40*/  ISETP.GE.U32.AND P1, PT, R5, 0x7fffffc5, PT ;  /* 0x7fffffc50500780c */ /* 0x000fe40003f26070 */
[----:B------:R-:W-:-:S02]  /*1a50*/  ISETP.GE.U32.AND P4, PT, R10, 0x7fffffc7, PT ;  /* 0x7fffffc70a00780c */ /* 0x000fc40003f86070 */
[----:B------:R-:W-:Y:S02]  /*1a60*/  SEL R5, RZ, 0x7fff8, P3 ;  /* 0x0007fff8ff057807 */ /* 0x000fe40001800000 */
[----:B------:R-:W-:Y:S02]  /*1a70*/  SEL R10, RZ, 0x1fffe, P5 ;  /* 0x0001fffeff0a7807 */ /* 0x000fe40002800000 */
[----:B------:R-:W-:Y:S01]  /*1a80*/  ISETP.GE.U32.AND P3, PT, R8, 0x7fffffc6, PT ;  /* 0x7fffffc60800780c */ /* 0x000fe20003f66070 */
[----:B------:R-:W-:Y:S01]  /*1a90*/  VIADD R8, R108, 0xffffffe7 ;  /* 0xffffffe76c087836 */ /* 0x000fe20000000000 */
[----:B------:R-:W-:Y:S01]  /*1aa0*/  SEL R7, RZ, 0x7fff8, P2 ;  /* 0x0007fff8ff077807 */ /* 0x000fe20001000000 */
[----:B------:R-:W-:Y:S01]  /*1ab0*/  IMAD.IADD R9, R9, 0x1, R10 ;  /* 0x0000000109097824 */ /* 0x000fe200078e020a */
[----:B------:R-:W-:Y:S02]  /*1ac0*/  SEL R12, RZ, 0x1fffe, P3 ;  /* 0x0001fffeff0c7807 */ /* 0x000fe40001800000 */
[----:B------:R-:W-:-:S02]  /*1ad0*/  ISETP.GE.U32.AND P5, PT, R8, 0x7fffffc8, PT ;  /* 0x7fffffc80800780c */ /* 0x000fc40003fa6070 */
[----:B------:R-:W-:Y:S02]  /*1ae0*/  SEL R8, RZ, 0x4, P6 ;  /* 0x00000004ff087807 */ /* 0x000fe40003000000 */
[----:B------:R-:W-:Y:S02]  /*1af0*/  ISETP.GE.U32.AND P6, PT, R11, 0x7fffffc2, PT ;  /* 0x7fffffc20b00780c */ /* 0x000fe40003fc6070 */
[----:B------:R-:W-:Y:S02]  /*1b00*/  SEL R11, RZ, 0x1, P1 ;  /* 0x00000001ff0b7807 */ /* 0x000fe40000800000 */
[----:B------:R-:W-:Y:S02]  /*1b10*/  LOP3.LUT R9, R9, 0x3, RZ, 0xc0, !PT ;  /* 0x0000000309097812 */ /* 0x000fe400078ec0ff */
[----:B------:R-:W-:Y:S01]  /*1b20*/  ISETP.GE.U32.AND P1, PT, R69, 0x7fffffc1, PT ;  /* 0x7fffffc14500780c */ /* 0x000fe20003f26070 */
[----:B------:R-:W-:Y:S01]  /*1b30*/  IMAD.IADD R12, R11, 0x1, R12 ;  /* 0x000000010b0c7824 */ /* 0x000fe200078e020c */
[----:B------:R-:W-:-:S02]  /*1b40*/  ISETP.GE.U32.AND P3, PT, R14, 0x7fffffc3, PT ;  /* 0x7fffffc30e00780c */ /* 0x000fc40003f66070 */
[----:B------:R-:W-:Y:S02]  /*1b50*/  SEL R14, RZ, 0x1fffe, P6 ;  /* 0x0001fffeff0e7807 */ /* 0x000fe40003000000 */
[----:B------:R-:W-:Y:S02]  /*1b60*/  ISETP.GE.U32.AND P6, PT, R13, 0x7fffffc4, PT ;  /* 0x7fffffc40d00780c */ /* 0x000fe40003fc6070 */
[----:B------:R-:W-:Y:S02]  /*1b70*/  LOP3.LUT R6, R6, 0x3, RZ, 0xc0, !PT ;  /* 0x0000000306067812 */ /* 0x000fe400078ec0ff */
[----:B------:R-:W-:Y:S01]  /*1b80*/  IADD3 R7, PT, PT, R9, R7, R8 ;  /* 0x0000000709077210 */ /* 0x000fe20007ffe008 */
[----:B------:R-:W-:Y:S01]  /*1b90*/  VIADD R8, R108, 0xfffffffe ;  /* 0xfffffffe6c087836 */ /* 0x000fe20000000000 */
[----:B------:R-:W-:Y:S02]  /*1ba0*/  SEL R13, RZ, 0x1, P1 ;  /* 0x00000001ff0d7807 */ /* 0x000fe40000800000 */
[----:B------:R-:W-:Y:S01]  /*1bb0*/  IADD3 R4, PT, PT, R6, R5, R4 ;  /* 0x0000000506047210 */ /* 0x000fe20007ffe004 */
[----:B------:R-:W-:Y:S01]  /*1bc0*/  IMAD.SHL.U32 R5, R7, 0x100, RZ ;  /* 0x0000010007057824 */ /* 0x000fe200078e00ff */
[----:B------:R-:W-:Y:S01]  /*1bd0*/  SEL R10, RZ, 0x4, P4 ;  /* 0x00000004ff0a7807 */ /* 0x000fe20002000000 */
[----:B------:R-:W-:Y:S01]  /*1be0*/  IMAD.IADD R15, R13, 0x1, R14 ;  /* 0x000000010d0f7824 */ /* 0x000fe200078e020e */
[----:B------:R-:W-:Y:S01]  /*1bf0*/  SEL R13, RZ, 0x4, P3 ;  /* 0x00000004ff0d7807 */ /* 0x000fe20001800000 */
[C---:B------:R-:W-:Y:S01]  /*1c00*/  VIADD R6, R108.reuse, 0xfffffff7 ;  /* 0xfffffff76c067836 */ /* 0x040fe20000000000 */
[----:B------:R-:W-:Y:S01]  /*1c10*/  LOP3.LUT R5, R5, 0xf00, RZ, 0xe2, !PT ;  /* 0x00000f0005057812 */ /* 0x000fe200078ee2ff */
[----:B------:R-:W-:Y:S01]  /*1c20*/  VIADD R7, R108, 0xfffffff6 ;  /* 0xfffffff66c077836 */ /* 0x000fe20000000000 */
[----:B------:R-:W-:-:S02]  /*1c30*/  SEL R14, RZ, 0x7fff8, P6 ;  /* 0x0007fff8ff0e7807 */ /* 0x000fc40003000000 */
[----:B------:R-:W-:Y:S02]  /*1c40*/  LOP3.LUT R15, R15, 0x3, RZ, 0xc0, !PT ;  /* 0x000000030f0f7812 */ /* 0x000fe400078ec0ff */
[----:B------:R-:W-:Y:S01]  /*1c50*/  ISETP.GE.U32.AND P4, PT, R6, 0x7fffffd8, PT ;  /* 0x7fffffd80600780c */ /* 0x000fe20003f86070 */
[----:B------:R-:W-:Y:S01]  /*1c60*/  IMAD R6, R4, 0x1000, R5 ;  /* 0x0000100004067824 */ /* 0x000fe200078e0205 */
[----:B------:R-:W-:Y:S01]  /*1c70*/  SEL R11, RZ, 0x7fff8, P5 ;  /* 0x0007fff8ff0b7807 */ /* 0x000fe20002800000 */
[----:B------:R-:W0:Y:S01]  /*1c80*/  LDC.64 R4, c[0x0][0x3a8] ;  /* 0x0000ea00ff047b82 */ /* 0x000e220000000a00 */
[----:B------:R-:W-:Y:S02]  /*1c90*/  LOP3.LUT R12, R12, 0x3, RZ, 0xc0, !PT ;  /* 0x000000030c0c7812 */ /* 0x000fe400078ec0ff */
[----:B------:R-:W-:Y:S02]  /*1ca0*/  IADD3 R13, PT, PT, R15, R14, R13 ;  /* 0x0000000e0f0d7210 */ /* 0x000fe40007ffe00d */
[----:B------:R-:W-:-:S02]  /*1cb0*/  IADD3 R10, PT, PT, R12, R11, R10 ;  /* 0x0000000b0c0a7210 */ /* 0x000fc40007ffe00a */
[----:B------:R-:W-:Y:S02]  /*1cc0*/  LOP3.LUT R13, R13, 0xf, RZ, 0xc0, !PT ;  /* 0x0000000f0d0d7812 */ /* 0x000fe400078ec0ff */
[----:B------:R-:W-:Y:S02]  /*1cd0*/  ISETP.GE.U32.AND P6, PT, R7, 0x7fffffd7, PT ;  /* 0x7fffffd70700780c */ /* 0x000fe40003fc6070 */
[----:B------:R-:W-:Y:S01]  /*1ce0*/  ISETP.GE.U32.AND P5, PT, R8, 0x7fffffdf, PT ;  /* 0x7fffffdf0800780c */ /* 0x000fe20003fa6070 */
[----:B------:R-:W-:Y:S01]  /*1cf0*/  IMAD R10, R10, 0x10, R13 ;  /* 0x000000100a0a7824 */ /* 0x000fe200078e020d */
[----:B------:R-:W-:-:S04]  /*1d00*/  ISETP.NE.U32.AND P2, PT, R189, RZ, PT ;  /* 0x000000ffbd00720c */ /* 0x000fc80003f45070 */
[----:B------:R-:W-:-:S05]  /*1d10*/  LOP3.LUT R7, R10, 0xff, RZ, 0xc0, !PT ;  /* 0x000000ff0a077812 */ /* 0x000fca00078ec0ff */
[----:B------:R-:W-:Y:S02]  /*1d20*/  IMAD.IADD R9, R6, 0x1, R7 ;  /* 0x0000000106097824 */ /* 0x000fe400078e0207 */
[-C--:B------:R-:W-:Y:S02]  /*1d30*/  IMAD R7, R16, R109.reuse, RZ ;  /* 0x0000006d10077224 */ /* 0x080fe400078e02ff */
[----:B------:R-:W-:Y:S01]  /*1d40*/  IMAD R109, R18, R109, RZ ;  /* 0x0000006d126d7224 */ /* 0x000fe200078e02ff */
[----:B---3--:R-:W-:Y:S06]  /*1d50*/  BRA.U UP0, `(.L_x_5) ;  /* 0x0000000100187547 */ /* 0x008fec000b800000 */
[----:B------:R-:W-:Y:S01]  /*1d60*/  ELECT P3, URZ, PT ;  /* 0x0000000000ff782f */ /* 0x000fe20003860000 */
[----:B------:R-:W-:Y:S01]  /*1d70*/  IMAD.MOV.U32 R6, RZ, RZ, 0x1 ;  /* 0x00000001ff067424 */ /* 0x000fe200078e00ff */
[----:B------:R-:W-:Y:S01]  /*1d80*/  UMOV UR4, 0x40 ;  /* 0x0000004000047882 */ /* 0x000fe20000000000 */
[----:B------:R-:W-:Y:S01]  /*1d90*/  UVIRTCOUNT.DEALLOC.SMPOOL 0x80 ;  /* 0x000000800000784c */ /* 0x000fe20000000000 */
[----:B------:R-:W-:-:S09]  /*1da0*/  ULEA UR4, UR6, UR4, 0x18 ;  /* 0x0000000406047291 */ /* 0x000fd2000f8ec0ff */
[----:B------:R1:W-:Y:S03]  /*1db0*/  @P3 STS.U8 [UR4], R6 ;  /* 0x00000006ff003988 */ /* 0x0003e60008000004 */
.L_x_5:
[----:B------:R-:W-:Y:S01]  /*1dc0*/  STTM.x64 tmem[UR10], RZ ;  /* 0x000000ff000079ed */ /* 0x000fe2000834000a */
[----:B------:R-:W-:Y:S01]  /*1dd0*/  STTM.x64 tmem[UR10+0x40], RZ ;  /* 0x000040ff000079ed */ /* 0x000fe2000834000a */
[----:B------:R-:W-:Y:S01]  /*1de0*/  STTM.x64 tmem[UR10+0x80], RZ ;  /* 0x000080ff000079ed */ /* 0x000fe2000834000a */
[----:B------:R-:W-:Y:S01]  /*1df0*/  STTM.x64 tmem[UR10+0xc0], RZ ;  /* 0x0000c0ff000079ed */ /* 0x000fe2000834000a */
[----:B------:R-:W2:Y:S02]  /*1e00*/  FENCE.VIEW.ASYNC.T ;  /* 0x00000000000073c6 */ /* 0x000ea40000000200 */
[----:B--2---:R-:W-:Y:S01]  /*1e10*/  VOTEU.ALL UP1, P2 ;  /* 0x0000000000ff7886 */ /* 0x004fe20001020000 */
[----:B------:R-:W-:Y:S01]  /*1e20*/  VOTEU.ALL UP2, P2 ;  /* 0x0000000000ff7886 */ /* 0x000fe20001040000 */
[----:B-1----:R-:W-:Y:S01]  /*1e30*/  LEA R6, P3, R7, UR16, 0x1 ;  /* 0x0000001007067c11 */ /* 0x002fe2000f8608ff */
[----:B0-----:R-:W-:Y:S01]  /*1e40*/  IMAD.SHL.U32 R13, R4, 0x8, RZ ;  /* 0x00000008040d7824 */ /* 0x001fe200078e00ff */
[----:B------:R-:W-:Y:S01]  /*1e50*/  LOP3.LUT R130, R9, 0xffff, RZ, 0xc0, !PT ;  /* 0x0000ffff09827812 */ /* 0x000fe200078ec0ff */
[----:B------:R-:W-:Y:S01]  /*1e60*/  VIADD R15, R108, 0xfffffffd ;  /* 0xfffffffd6c0f7836 */ /* 0x000fe20000000000 */
[----:B------:R-:W-:-:S04]  /*1e70*/  @!UP1 UIADD3 UR12, UPT, UPT, -UR5, 0x100000, URZ ;  /* 0x00100000050c9890 */ /* 0x000fc8000fffe1ff */
[----:B------:R-:W-:Y:S02]  /*1e80*/  @!UP1 USHF.L.U32 UR13, UR12, 0xb, URZ ;  /* 0x0000000b0c0d9899 */ /* 0x000fe400080006ff */
[----:B------:R-:W-:Y:S01]  /*1e90*/  @!UP1 USHF.L.U32 UR12, UR12, 0x1, URZ ;  /* 0x000000010c0c9899 */ /* 0x000fe200080006ff */
[----:B------:R-:W-:Y:S01]  /*1ea0*/  BAR.SYNC.DEFER_BLOCKING 0x0 ;  /* 0x0000000000007b1d */ /* 0x000fe20000010000 */
[----:B------:R-:W-:Y:S02]  /*1eb0*/  LEA.HI.X.SX32 R7, R7, UR17, 0x1, P3 ;  /* 0x0000001107077c11 */ /* 0x000fe400098f0eff */
[----:B------:R-:W-:Y:S02]  /*1ec0*/  LEA R8, P3, R109, UR16, 0x1 ;  /* 0x000000106d087c11 */ /* 0x000fe4000f8608ff */
[----:B------:R-:W-:Y:S01]  /*1ed0*/  PRMT R246, RZ, 0x7610, R246 ;  /* 0x00007610fff67816 */ /* 0x000fe200000000f6 */
[----:B------:R-:W-:Y:S01]  /*1ee0*/  IMAD.WIDE R10, R13, 0x2, R6 ;  /* 0x000000020d0a7825 */ /* 0x000fe200078e0206 */
[----:B------:R-:W-:Y:S01]  /*1ef0*/  LEA.HI.X.SX32 R9, R109, UR17, 0x1, P3 ;  /* 0x000000116d097c11 */ /* 0x000fe200098f0eff */
[----:B------:R-:W0:Y:S01]  /*1f00*/  LDCU UR6, c[0x0][0x3b0] ;  /* 0x00007600ff0677ac */ /* 0x000e220008000800 */
[----:B------:R-:W-:Y:S01]  /*1f10*/  SHF.R.U32.HI R16, RZ, 0xf, R130 ;  /* 0x0000000fff107819 */ /* 0x000fe20000011682 */
[----:B------:R-:W1:Y:S02]  /*1f20*/  FENCE.VIEW.ASYNC.S ;  /* 0x00000000000073c6 */ /* 0x000e640000000000 */
[----:B-1----:R-:W1:Y:S02]  /*1f30*/  @!UP2 SYNCS.EXCH.64 URZ, [UR11], UR12 ;  /* 0x0000000c0bffa5b2 */ /* 0x002e640008000100 */
[----:B-1----:R-:W-:Y:S06]  /*1f40*/  BAR.SYNC.DEFER_BLOCKING 0x0 ;  /* 0x0000000000007b1d */ /* 0x002fec0000010000 */
[----:B------:R-:W2:Y:S04]  /*1f50*/  @!P0 LDG.E.U16 R152, desc[UR22][R6.64] ;  /* 0x0000001606988981 */ /* 0x000ea8000c1e1500 */
[----:B------:R-:W3:Y:S01]  /*1f60*/  @!P0 LDG.E.U16 R156, desc[UR22][R8.64] ;  /* 0x00000016089c8981 */ /* 0x000ee2000c1e1500 */
[----:B------:R-:W-:-:S03]  /*1f70*/  IMAD.WIDE R12, R13, 0x2, R8 ;  /* 0x000000020d0c7825 */ /* 0x000fc600078e0208 */
[----:B------:R-:W4:Y:S01]  /*1f80*/  @!P4 LDG.E.U16 R154, desc[UR22][R10.64] ;  /* 0x000000160a9ac981 */ /* 0x000f22000c1e1500 */
[----:B------:R-:W-:Y:S02]  /*1f90*/  SHF.R.U32.HI R14, RZ, 0x7, R130 ;  /* 0x00000007ff0e7819 */ /* 0x000fe40000011682 */
[----:B------:R-:W-:Y:S01]  /*1fa0*/  LOP3.LUT P0, RZ, R16, 0x1, RZ, 0xc0, !PT ;  /* 0x0000000110ff7812 */ /* 0x000fe2000780c0ff */
[----:B------:R-:W5:Y:S01]  /*1fb0*/  @!P4 LDG.E.U16 R246, desc[UR22][R12.64] ;  /* 0x000000160cf6c981 */ /* 0x000f62000c1e1500 */
[----:B------:R-:W-:Y:S01]  /*1fc0*/  LOP3.LUT P4, RZ, R14, 0x1, RZ, 0xc0, !PT ;  /* 0x000000010eff7812 */ /* 0x000fe2000788c0ff */
[C---:B------:R-:W-:Y:S01]  /*1fd0*/  IMAD.SHL.U32 R17, R4.reuse, 0x10, RZ ;  /* 0x0000001004117824 */ /* 0x040fe200078e00ff */
[----:B------:R-:W-:Y:S01]  /*1fe0*/  ISETP.GE.U32.AND P3, PT, R15, 0x7fffffde, PT ;  /* 0x7fffffde0f00780c */ /* 0x000fe20003f66070 */
[----:B------:R-:W-:Y:S01]  /*1ff0*/  IMAD R21, R4, 0x18, RZ ;  /* 0x0000001804157824 */ /* 0x000fe200078e02ff */
[----:B------:R-:W-:Y:S01]  /*2000*/  PRMT R248, RZ, 0x7610, R248 ;  /* 0x00007610fff87816 */ /* 0x000fe200000000f8 */
[----:B------:R-:W-:Y:S01]  /*2010*/  IMAD.WIDE R14, R17, 0x2, R6 ;  /* 0x00000002110e7825 */ /* 0x000fe200078e0206 */
[----:B------:R-:W-:-:S02]  /*2020*/  PRMT R250, RZ, 0x7610, R250 ;  /* 0x00007610fffa7816 */ /* 0x000fc400000000fa */
[----:B------:R-:W-:Y:S01]  /*2030*/  PRMT R252, RZ, 0x7610, R252 ;  /* 0x00007610fffc7816 */ /* 0x000fe200000000fc */
[----:B------:R-:W-:Y:S01]  /*2040*/  IMAD.WIDE R18, R21, 0x2, R6 ;  /* 0x0000000215127825 */ /* 0x000fe200078e0206 */
[----:B------:R-:W-:Y:S01]  /*2050*/  PRMT R245, RZ, 0x7610, R245 ;  /* 0x00007610fff57816 */ /* 0x000fe200000000f5 */
[----:B------:R-:W2:Y:S02]  /*2060*/  @P0 LDG.E.U16 R248, desc[UR22][R14.64] ;  /* 0x000000160ef80981 */ /* 0x000ea4000c1e1500 */
[----:B------:R-:W-:Y:S01]  /*2070*/  IMAD.WIDE R16, R17, 0x2, R8 ;  /* 0x0000000211107825 */ /* 0x000fe200078e0208 */
[----:B------:R-:W-:Y:S01]  /*2080*/  SHF.R.U32.HI R23, RZ, 0xe, R130 ;  /* 0x0000000eff177819 */ /* 0x000fe20000011682 */
[----:B------:R-:W2:Y:S02]  /*2090*/  @P4 LDG.E.U16 R252, desc[UR22][R18.64] ;  /* 0x0000001612fc4981 */ /* 0x000ea4000c1e1500 */
[----:B------:R-:W-:Y:S02]  /*20a0*/  IMAD.WIDE R20, R21, 0x2, R8 ;  /* 0x0000000215147825 */ /* 0x000fe400078e0208 */
[----:B------:R-:W2:Y:S02]  /*20b0*/  @P0 LDG.E.U16 R250, desc[UR22][R16.64] ;  /* 0x0000001610fa0981 */ /* 0x000ea4000c1e1500 */
[----:B------:R-:W-:-:S02]  /*20c0*/  VIADD R22, R108, 0xfffffff5 ;  /* 0xfffffff56c167836 */ /* 0x000fc40000000000 */
[----:B------:R-:W-:Y:S01]  /*20d0*/  IMAD R25, R4, 0x9, RZ ;  /* 0x0000000904197824 */ /* 0x000fe200078e02ff */
[----:B------:R-:W2:Y:S01]  /*20e0*/  @P4 LDG.E.U16 R245, desc[UR22][R20.64] ;  /* 0x0000001614f54981 */ /* 0x000ea2000c1e1500 */
[----:B------:R-:W-:Y:S02]  /*20f0*/  LOP3.LUT P4, RZ, R23, 0x1, RZ, 0xc0, !PT ;  /* 0x0000000117ff7812 */ /* 0x000fe4000788c0ff */
[----:B------:R-:W-:Y:S01]  /*2100*/  ISETP.GE.U32.AND P0, PT, R22, 0x7fffffd6, PT ;  /* 0x7fffffd61600780c */ /* 0x000fe20003f06070 */
[C---:B------:R-:W-:Y:S01]  /*2110*/  IMAD.WIDE R22, R25.reuse, 0x2, R6 ;  /* 0x0000000219167825 */ /* 0x040fe200078e0206 */
[----:B------:R-:W-:Y:S02]  /*2120*/  PRMT R236, RZ, 0x7610, R236 ;  /* 0x00007610ffec7816 */ /* 0x000fe400000000ec */
[----:B------:R-:W-:Y:S01]  /*2130*/  PRMT R237, RZ, 0x7610, R237 ;  /* 0x00007610ffed7816 */ /* 0x000fe200000000ed */
[----:B------:R-:W-:Y:S01]  /*2140*/  IMAD.WIDE R24, R25, 0x2, R8 ;  /* 0x0000000219187825 */ /* 0x000fe200078e0208 */
[----:B------:R-:W-:-:S02]  /*2150*/  SHF.R.U32.HI R31, RZ, 0x6, R130 ;  /* 0x00000006ff1f7819 */ /* 0x000fc40000011682 */
[----:B------:R-:W-:Y:S01]  /*2160*/  PRMT R238, RZ, 0x7610, R238 ;  /* 0x00007610ffee7816 */ /* 0x000fe200000000ee */
[----:B------:R-:W-:Y:S01]  /*2170*/  IMAD R29, R4, 0x11, RZ ;  /* 0x00000011041d7824 */ /* 0x000fe200078e02ff */
[----:B------:R-:W-:Y:S01]  /*2180*/  PRMT R239, RZ, 0x7610, R239 ;  /* 0x00007610ffef7816 */ /* 0x000fe200000000ef */
[----:B------:R-:W2:Y:S02]  /*2190*/  @!P6 LDG.E.U16 R236, desc[UR22][R22.64] ;  /* 0x0000001616ece981 */ /* 0x000ea4000c1e1500 */
[----:B------:R-:W-:Y:S02]  /*21a0*/  IMAD.WIDE R26, R29, 0x2, R6 ;  /* 0x000000021d1a7825 */ /* 0x000fe400078e0206 */
[----:B------:R-:W2:Y:S01]  /*21b0*/  @!P6 LDG.E.U16 R237, desc[UR22][R24.64] ;  /* 0x0000001618ede981 */ /* 0x000ea2000c1e1500 */
[----:B------:R-:W-:Y:S01]  /*21c0*/  LOP3.LUT P6, RZ, R31, 0x1, RZ, 0xc0, !PT ;  /* 0x000000011fff7812 */ /* 0x000fe200078cc0ff */
[----:B------:R-:W-:Y:S02]  /*21d0*/  IMAD.WIDE R28, R29, 0x2, R8 ;  /* 0x000000021d1c7825 */ /* 0x000fe400078e0208 */
[----:B------:R-:W2:Y:S02]  /*21e0*/  @P4 LDG.E.U16 R238, desc[UR22][R26.64] ;  /* 0x000000161aee4981 */ /* 0x000ea4000c1e1500 */
[----:B------:R-:W-:-:S02]  /*21f0*/  VIADD R30, R108, 0xfffffffc ;  /* 0xfffffffc6c1e7836 */ /* 0x000fc40000000000 */
[----:B------:R-:W-:Y:S01]  /*2200*/  IMAD R33, R4, 0x19, RZ ;  /* 0x0000001904217824 */ /* 0x000fe200078e02ff */
[----:B------:R-:W2:Y:S01]  /*2210*/  @P4 LDG.E.U16 R239, desc[UR22][R28.64] ;  /* 0x000000161cef4981 */ /* 0x000ea2000c1e1500 */
[----:B------:R-:W-:Y:S02]  /*2220*/  PRMT R240, RZ, 0x7610, R240 ;  /* 0x00007610fff07816 */ /* 0x000fe400000000f0 */
[----:B------:R-:W-:Y:S01]  /*2230*/  ISETP.GE.U32.AND P4, PT, R30, 0x7fffffdd, PT ;  /* 0x7fffffdd1e00780c */ /* 0x000fe20003f86070 */
[C---:B------:R-:W-:Y:S01]  /*2240*/  IMAD.WIDE R30, R33.reuse, 0x2, R6 ;  /* 0x00000002211e7825 */ /* 0x040fe200078e0206 */
[----:B------:R-:W-:Y:S02]  /*2250*/  PRMT R241, RZ, 0x7610, R241 ;  /* 0x00007610fff17816 */ /* 0x000fe400000000f1 */
[----:B------:R-:W-:Y:S01]  /*2260*/  PRMT R242, RZ, 0x7610, R242 ;  /* 0x00007610fff27816 */ /* 0x000fe200000000f2 */
[----:B------:R-:W-:Y:S01]  /*2270*/  IMAD.WIDE R32, R33, 0x2, R8 ;  /* 0x0000000221207825 */ /* 0x000fe200078e0208 */
[----:B------:R-:W-:Y:S01]  /*2280*/  PRMT R243, RZ, 0x7610, R243 ;  /* 0x00007610fff37816 */ /* 0x000fe200000000f3 */
[----:B------:R-:W2:Y:S02]  /*2290*/  @P6 LDG.E.U16 R240, desc[UR22][R30.64] ;  /* 0x000000161ef06981 */ /* 0x000ea4000c1e1500 */
[----:B------:R-:W-:-:S02]  /*22a0*/  IMAD.WIDE R34, R4, 0x2, R6 ;  /* 0x0000000204227825 */ /* 0x000fc400078e0206 */
[----:B------:R-:W2:Y:S02]  /*22b0*/  @P6 LDG.E.U16 R241, desc[UR22][R32.64] ;  /* 0x0000001620f16981 */ /* 0x000ea4000c1e1500 */
[----:B------:R-:W-:Y:S02]  /*22c0*/  IMAD.WIDE R36, R4, 0x2, R8 ;  /* 0x0000000204247825 */ /* 0x000fe400078e0208 */
[----:B------:R-:W2:Y:S02]  /*22d0*/  @!P5 LDG.E.U16 R242, desc[UR22][R34.64] ;  /* 0x0000001622f2d981 */ /* 0x000ea4000c1e1500 */
[C---:B------:R-:W-:Y:S02]  /*22e0*/  VIADD R39, R108.reuse, 0xfffffff4 ;  /* 0xfffffff46c277836 */ /* 0x040fe40000000000 */
[----:B------:R-:W-:Y:S01]  /*22f0*/  VIADD R38, R108, 0xfffffffb ;  /* 0xfffffffb6c267836 */ /* 0x000fe20000000000 */
[----:B------:R-:W2:Y:S01]  /*2300*/  @!P5 LDG.E.U16 R243, desc[UR22][R36.64] ;  /* 0x0000001624f3d981 */ /* 0x000ea2000c1e1500 */
[----:B------:R-:W-:-:S02]  /*2310*/  IMAD.SHL.U32 R41, R4, 0x2, RZ ;  /* 0x0000000204297824 */ /* 0x000fc400078e00ff */
[----:B------:R-:W-:Y:S01]  /*2320*/  IMAD R45, R4, 0xa, RZ ;  /* 0x0000000a042d7824 */ /* 0x000fe200078e02ff */
[----:B------:R-:W-:Y:S02]  /*2330*/  ISETP.GE.U32.AND P6, PT, R39, 0x7fffffd5, PT ;  /* 0x7fffffd52700780c */ /* 0x000fe40003fc6070 */
[----:B------:R-:W-:Y:S01]  /*2340*/  ISETP.GE.U32.AND P5, PT, R38, 0x7fffffdc, PT ;  /* 0x7fffffdc2600780c */ /* 0x000fe20003fa6070 */
[----:B------:R-:W-:Y:S01]  /*2350*/  IMAD.WIDE R38, R41, 0x2, R6 ;  /* 0x0000000229267825 */ /* 0x000fe200078e0206 */
[----:B------:R-:W-:Y:S02]  /*2360*/  PRMT R230, RZ, 0x7610, R230 ;  /* 0x00007610ffe67816 */ /* 0x000fe400000000e6 */
[----:B------:R-:W-:Y:S01]  /*2370*/  PRMT R231, RZ, 0x7610, R231 ;  /* 0x00007610ffe77816 */ /* 0x000fe200000000e7 */
[----:B------:R-:W-:Y:S01]  /*2380*/  IMAD.WIDE R42, R45, 0x2, R6 ;  /* 0x000000022d2a7825 */ /* 0x000fe200078e0206 */
[----:B------:R-:W-:Y:S02]  /*2390*/  PRMT R232, RZ, 0x7610, R232 ;  /* 0x00007610ffe87816 */ /* 0x000fe400000000e8 */
[----:B------:R-:W-:Y:S01]  /*23a0*/  PRMT R233, RZ, 0x7610, R233 ;  /* 0x00007610ffe97816 */ /* 0x000fe200000000e9 */
[----:B------:R-:W-:Y:S01]  /*23b0*/  IMAD.WIDE R40, R41, 0x2, R8 ;  /* 0x0000000229287825 */ /* 0x000fe200078e0208 */
[----:B------:R-:W-:Y:S01]  /*23c0*/  SHF.R.U32.HI R46, RZ, 0xd, R130 ;  /* 0x0000000dff2e7819 */ /* 0x000fe20000011682 */
[----:B------:R-:W2:Y:S02]  /*23d0*/  @!P3 LDG.E.U16 R230, desc[UR22][R38.64] ;  /* 0x0000001626e6b981 */ /* 0x000ea4000c1e1500 */
[----:B------:R-:W-:Y:S01]  /*23e0*/  IMAD.WIDE R44, R45, 0x2, R8 ;  /* 0x000000022d2c7825 */ /* 0x000fe200078e0208 */
[----:B------:R-:W-:Y:S01]  /*23f0*/  SHF.R.U32.HI R47, RZ, 0x5, R130 ;  /* 0x00000005ff2f7819 */ /* 0x000fe20000011682 */
[----:B------:R-:W2:Y:S01]  /*2400*/  @!P3 LDG.E.U16 R231, desc[UR22][R40.64] ;  /* 0x0000001628e7b981 */ /* 0x000ea2000c1e1500 */
[----:B------:R-:W-:-:S03]  /*2410*/  LOP3.LUT P3, RZ, R46, 0x1, RZ, 0xc0, !PT ;  /* 0x000000012eff7812 */ /* 0x000fc6000786c0ff */
[----:B------:R-:W2:Y:S04]  /*2420*/  @!P0 LDG.E.U16 R232, desc[UR22][R42.64] ;  /* 0x000000162ae88981 */ /* 0x000ea8000c1e1500 */
[----:B------:R-:W2:Y:S01]  /*2430*/  @!P0 LDG.E.U16 R233, desc[UR22][R44.64] ;  /* 0x000000162ce98981 */ /* 0x000ea2000c1e1500 */
[----:B------:R-:W-:Y:S01]  /*2440*/  LOP3.LUT P0, RZ, R47, 0x1, RZ, 0xc0, !PT ;  /* 0x000000012fff7812 */ /* 0x000fe2000780c0ff */
[C---:B------:R-:W-:Y:S02]  /*2450*/  IMAD R49, R4.reuse, 0x12, RZ ;  /* 0x0000001204317824 */ /* 0x040fe400078e02ff */
        /* <DEDUP_REMOVED lines=8> */
[--C-:B------:R-:W-:Y:S02]  /*24e0*/  IMAD.WIDE R48, R49, 0x2, R8.reuse ;  /* 0x0000000231307825 */ /* 0x100fe400078e0208 */
[----:B------:R-:W2:Y:S02]  /*24f0*/  @P0 LDG.E.U16 R169, desc[UR22][R50.64] ;  /* 0x0000001632a90981 */ /* 0x000ea4000c1e1500 */
[----:B------:R-:W-:Y:S02]  /*2500*/  IMAD.WIDE R52, R53, 0x2, R8 ;  /* 0x0000000235347825 */ /* 0x000fe400078e0208 */
[----:B------:R-:W2:Y:S02]  /*2510*/  @P3 LDG.E.U16 R235, desc[UR22][R48.64] ;  /* 0x0000001630eb3981 */ /* 0x000ea4000c1e1500 */
[----:B------:R-:W-:-:S02]  /*2520*/  VIADD R54, R108, 0xfffffff3 ;  /* 0xfffffff36c367836 */ /* 0x000fc40000000000 */
[----:B------:R-:W-:Y:S01]  /*2530*/  VIADD R55, R108, 0xfffffffa ;  /* 0xfffffffa6c377836 */ /* 0x000fe20000000000 */
[----:B------:R-:W3:Y:S01]  /*2540*/  @P0 LDG.E.U16 R171, desc[UR22][R52.64] ;  /* 0x0000001634ab0981 */ /* 0x000ee2000c1e1500 */
[C---:B------:R-:W-:Y:S02]  /*2550*/  IMAD R57, R4.reuse, 0x3, RZ ;  /* 0x0000000304397824 */ /* 0x040fe400078e02ff */
[----:B------:R-:W-:Y:S01]  /*2560*/  IMAD R61, R4, 0xb, RZ ;  /* 0x0000000b043d7824 */ /* 0x000fe200078e02ff */
[----:B------:R-:W-:Y:S02]  /*2570*/  ISETP.GE.U32.AND P3, PT, R54, 0x7fffffd4, PT ;  /* 0x7fffffd43600780c */ /* 0x000fe40003f66070 */
[----:B------:R-:W-:Y:S01]  /*2580*/  ISETP.GE.U32.AND P0, PT, R55, 0x7fffffdb, PT ;  /* 0x7fffffdb3700780c */ /* 0x000fe20003f06070 */
[----:B------:R-:W-:Y:S01]  /*2590*/  IMAD.WIDE R54, R57, 0x2, R6 ;  /* 0x0000000239367825 */ /* 0x000fe200078e0206 */
[----:B------:R-:W-:Y:S02]  /*25a0*/  PRMT R172, RZ, 0x7610, R172 ;  /* 0x00007610ffac7816 */ /* 0x000fe400000000ac */
[----:B------:R-:W-:Y:S01]  /*25b0*/  PRMT R173, RZ, 0x7610, R173 ;  /* 0x00007610ffad7816 */ /* 0x000fe200000000ad */
[----:B------:R-:W-:Y:S01]  /*25c0*/  IMAD.WIDE R58, R61, 0x2, R6 ;  /* 0x000000023d3a7825 */ /* 0x000fe200078e0206 */
[----:B------:R-:W-:-:S02]  /*25d0*/  PRMT R174, RZ, 0x7610, R174 ;  /* 0x00007610ffae7816 */ /* 0x000fc400000000ae */
[----:B------:R-:W-:Y:S01]  /*25e0*/  PRMT R175, RZ, 0x7610, R175 ;  /* 0x00007610ffaf7816 */ /* 0x000fe200000000af */
[----:B------:R-:W-:Y:S01]  /*25f0*/  IMAD.WIDE R56, R57, 0x2, R8 ;  /* 0x0000000239387825 */ /* 0x000fe200078e0208 */
[----:B------:R-:W-:Y:S01]  /*2600*/  SHF.R.U32.HI R62, RZ, 0xc, R130 ;  /* 0x0000000cff3e7819 */ /* 0x000fe20000011682 */
[----:B------:R-:W5:Y:S02]  /*2610*/  @!P4 LDG.E.U16 R172, desc[UR22][R54.64] ;  /* 0x0000001636acc981 */ /* 0x000f64000c1e1500 */
[----:B------:R-:W-:Y:S01]  /*2620*/  IMAD.WIDE R60, R61, 0x2, R8 ;  /* 0x000000023d3c7825 */ /* 0x000fe200078e0208 */
[----:B------:R-:W-:Y:S01]  /*2630*/  SHF.R.U32.HI R63, RZ, 0x4, R130 ;  /* 0x00000004ff3f7819 */ /* 0x000fe20000011682 */
[----:B------:R-:W5:Y:S01]  /*2640*/  @!P4 LDG.E.U16 R173, desc[UR22][R56.64] ;  /* 0x0000001638adc981 */ /* 0x000f62000c1e1500 */
[----:B------:R-:W-:-:S03]  /*2650*/  LOP3.LUT P4, RZ, R62, 0x1, RZ, 0xc0, !PT ;  /* 0x000000013eff7812 */ /* 0x000fc6000788c0ff */
[----:B------:R-:W5:Y:S04]  /*2660*/  @!P6 LDG.E.U16 R174, desc[UR22][R58.64] ;  /* 0x000000163aaee981 */ /* 0x000f68000c1e1500 */
[----:B------:R-:W5:Y:S01]  /*2670*/  @!P6 LDG.E.U16 R175, desc[UR22][R60.64] ;  /* 0x000000163cafe981 */ /* 0x000f62000c1e1500 */
        /* <DEDUP_REMOVED lines=9> */
[----:B------:R-:W5:Y:S02]  /*2710*/  @P4 LDG.E.U16 R176, desc[UR22][R62.64] ;  /* 0x000000163eb04981 */ /* 0x000f64000c1e1500 */
[--C-:B------:R-:W-:Y:S02]  /*2720*/  IMAD.WIDE R64, R65, 0x2, R8.reuse ;  /* 0x0000000241407825 */ /* 0x100fe400078e0208 */
[----:B------:R-:W5:Y:S02]  /*2730*/  @P6 LDG.E.U16 R178, desc[UR22][R66.64] ;  /* 0x0000001642b26981 */ /* 0x000f64000c1e1500 */
[----:B------:R-:W-:Y:S02]  /*2740*/  IMAD.WIDE R70, R71, 0x2, R8 ;  /* 0x0000000247467825 */ /* 0x000fe400078e0208 */
[----:B------:R-:W5:Y:S02]  /*2750*/  @P4 LDG.E.U16 R177, desc[UR22][R64.64] ;  /* 0x0000001640b14981 */ /* 0x000f64000c1e1500 */
[----:B------:R-:W-:-:S02]  /*2760*/  VIADD R72, R108, 0xfffffff2 ;  /* 0xfffffff26c487836 */ /* 0x000fc40000000000 */
[----:B------:R-:W-:Y:S01]  /*2770*/  VIADD R73, R108, 0xfffffff9 ;  /* 0xfffffff96c497836 */ /* 0x000fe20000000000 */
[----:B------:R-:W5:Y:S01]  /*2780*/  @P6 LDG.E.U16 R179, desc[UR22][R70.64] ;  /* 0x0000001646b36981 */ /* 0x000f62000c1e1500 */
[C---:B------:R-:W-:Y:S02]  /*2790*/  IMAD.SHL.U32 R75, R4.reuse, 0x4, RZ ;  /* 0x00000004044b7824 */ /* 0x040fe400078e00ff */
        /* <DEDUP_REMOVED lines=28> */
[----:B------:R-:W5:Y:S01]  /*2960*/  @P5 LDG.E.U16 R184, desc[UR22][R80.64] ;  /* 0x0000001650b85981 */ /* 0x000f62000c1e1500 */
[----:B------:R-:W-:Y:S01]  /*2970*/  PRMT R191, RZ, 0x7610, R191 ;  /* 0x00007610ffbf7816 */ /* 0x000fe200000000bf */
[----:B------:R-:W-:Y:S01]  /*2980*/  IMAD.WIDE R92, R95, 0x2, R6 ;  /* 0x000000025f5c7825 */ /* 0x000fe200078e0206 */
[----:B------:R-:W-:Y:S01]  /*2990*/  PRMT R192, RZ, 0x7610, R192 ;  /* 0x00007610ffc07816 */ /* 0x000fe200000000c0 */
[----:B------:R-:W5:Y:S02]  /*29a0*/  @P3 LDG.E.U16 R186, desc[UR22][R84.64] ;  /* 0x0000001654ba3981 */ /* 0x000f64000c1e1500 */
[----:B------:R-:W-:Y:S01]  /*29b0*/  IMAD.WIDE R82, R83, 0x2, R8 ;  /* 0x0000000253527825 */ /* 0x000fe200078e0208 */
[----:B------:R-:W-:Y:S01]  /*29c0*/  SHF.R.U32.HI R97, RZ, 0x2, R130 ;  /* 0x00000002ff617819 */ /* 0x000fe20000011682 */
[----:B------:R-:W5:Y:S02]  /*29d0*/  @!P4 LDG.E.U16 R191, desc[UR22][R92.64] ;  /* 0x000000165cbfc981 */ /* 0x000f64000c1e1500 */
[----:B------:R-:W-:-:S02]  /*29e0*/  IMAD.WIDE R86, R87, 0x2, R8 ;  /* 0x0000000257567825 */ /* 0x000fc400078e0208 */
[----:B------:R-:W5:Y:S02]  /*29f0*/  @P5 LDG.E.U16 R185, desc[UR22][R82.64] ;  /* 0x0000001652b95981 */ /* 0x000f64000c1e1500 */
[----:B------:R-:W-:Y:S02]  /*2a00*/  IMAD.WIDE R94, R95, 0x2, R8 ;  /* 0x000000025f5e7825 */ /* 0x000fe400078e0208 */
[----:B------:R-:W5:Y:S02]  /*2a10*/  @P3 LDG.E.U16 R187, desc[UR22][R86.64] ;  /* 0x0000001656bb3981 */ /* 0x000f64000c1e1500 */
[C---:B------:R-:W-:Y:S02]  /*2a20*/  VIADD R88, R108.reuse, 0xfffffff1 ;  /* 0xfffffff16c587836 */ /* 0x040fe40000000000 */
[----:B------:R-:W-:Y:S01]  /*2a30*/  VIADD R89, R108, 0xfffffff8 ;  /* 0xfffffff86c597836 */ /* 0x000fe20000000000 */
[----:B------:R-:W5:Y:S01]  /*2a40*/  @!P4 LDG.E.U16 R192, desc[UR22][R94.64] ;  /* 0x000000165ec0c981 */ /* 0x000f62000c1e1500 */
[----:B------:R-:W-:Y:S01]  /*2a50*/  IMAD R91, R4, 0x5, RZ ;  /* 0x00000005045b7824 */ /* 0x000fe200078e02ff */
[----:B------:R-:W-:-:S02]  /*2a60*/  ISETP.GE.U32.AND P5, PT, R88, 0x7fffffd2, PT ;  /* 0x7fffffd25800780c */ /* 0x000fc40003fa6070 */
[----:B------:R-:W-:Y:S01]  /*2a70*/  ISETP.GE.U32.AND P3, PT, R89, 0x7fffffd9, PT ;  /* 0x7fffffd95900780c */ /* 0x000fe20003f66070 */
[----:B------:R-:W-:Y:S01]  /*2a80*/  IMAD.WIDE R88, R91, 0x2, R6 ;  /* 0x000000025b587825 */ /* 0x000fe200078e0206 */
[----:B------:R-:W-:Y:S02]  /*2a90*/  LOP3.LUT P4, RZ, R97, 0x1, RZ, 0xc0, !PT ;  /* 0x0000000161ff7812 */ /* 0x000fe4000788c0ff */
[----:B------:R-:W-:Y:S01]  /*2aa0*/  PRMT R188, RZ, 0x7610, R188 ;  /* 0x00007610ffbc7816 */ /* 0x000fe200000000bc */
[----:B------:R-:W-:Y:S01]  /*2ab0*/  IMAD.WIDE R90, R91, 0x2, R8 ;  /* 0x000000025b5a7825 */ /* 0x000fe200078e0208 */
[----:B------:R-:W-:Y:S02]  /*2ac0*/  PRMT R190, RZ, 0x7610, R190 ;  /* 0x00007610ffbe7816 */ /* 0x000fe400000000be */
[----:B------:R-:W-:Y:S01]  /*2ad0*/  SHF.R.U32.HI R96, RZ, 0xa, R130 ;  /* 0x0000000aff607819 */ /* 0x000fe20000011682 */
[C---:B------:R-:W-:Y:S01]  /*2ae0*/  IMAD R103, R4.reuse, 0x1d, RZ ;  /* 0x0000001d04677824 */ /* 0x040fe200078e02ff */
[----:B------:R-:W5:Y:S01]  /*2af0*/  @!P0 LDG.E.U16 R188, desc[UR22][R88.64] ;  /* 0x0000001658bc8981 */ /* 0x000f62000c1e1500 */
[----:B------:R-:W-:Y:S01]  /*2b00*/  PRMT R195, RZ, 0x7610, R195 ;  /* 0x00007610ffc37816 */ /* 0x000fe200000000c3 */
[----:B------:R-:W-:Y:S01]  /*2b10*/  IMAD R107, R4, 0x6, RZ ;  /* 0x00000006046b7824 */ /* 0x000fe200078e02ff */
[----:B------:R-:W-:Y:S01]  /*2b20*/  PRMT R196, RZ, 0x7610, R196 ;  /* 0x00007610ffc47816 */ /* 0x000fe200000000c4 */
[----:B------:R-:W5:Y:S01]  /*2b30*/  @!P0 LDG.E.U16 R190, desc[UR22][R90.64] ;  /* 0x000000165abe8981 */ /* 0x000f62000c1e1500 */
[----:B------:R-:W-:Y:S01]  /*2b40*/  IMAD.WIDE R100, R103, 0x2, R6 ;  /* 0x0000000267647825 */ /* 0x000fe200078e0206 */
[----:B------:R-:W-:-:S03]  /*2b50*/  LOP3.LUT P0, RZ, R96, 0x1, RZ, 0xc0, !PT ;  /* 0x0000000160ff7812 */ /* 0x000fc6000780c0ff */
[----:B------:R-:W-:Y:S01]  /*2b60*/  IMAD.WIDE R102, R103, 0x2, R8 ;  /* 0x0000000267667825 */ /* 0x000fe200078e0208 */
[----:B------:R-:W-:Y:S01]  /*2b70*/  PRMT R197, RZ, 0x7610, R197 ;  /* 0x00007610ffc57816 */ /* 0x000fe200000000c5 */
[----:B------:R-:W5:Y:S02]  /*2b80*/  @P4 LDG.E.U16 R195, desc[UR22][R100.64] ;  /* 0x0000001664c34981 */ /* 0x000f64000c1e1500 */
[----:B------:R-:W-:Y:S01]  /*2b90*/  VIADD R109, R108, 0xfffffff0 ;  /* 0xfffffff06c6d7836 */ /* 0x000fe20000000000 */
[----:B------:R-:W-:Y:S01]  /*2ba0*/  PRMT R198, RZ, 0x7610, R198 ;  /* 0x00007610ffc67816 */ /* 0x000fe200000000c6 */
[----:B------:R-:W-:Y:S01]  /*2bb0*/  IMAD R99, R4, 0x15, RZ ;  /* 0x0000001504637824 */ /* 0x000fe200078e02ff */
[----:B------:R-:W5:Y:S01]  /*2bc0*/  @P4 LDG.E.U16 R196, desc[UR22][R102.64] ;  /* 0x0000001666c44981 */ /* 0x000f62000c1e1500 */
[----:B------:R-:W-:Y:S01]  /*2bd0*/  IMAD.WIDE R104, R107, 0x2, R6 ;  /* 0x000000026b687825 */ /* 0x000fe200078e0206 */
[----:B------:R-:W-:-:S03]  /*2be0*/  ISETP.GE.U32.AND P4, PT, R109, 0x7fffffd1, PT ;  /* 0x7fffffd16d00780c */ /* 0x000fc60003f86070 */
[----:B------:R-:W-:Y:S01]  /*2bf0*/  IMAD.WIDE R106, R107, 0x2, R8 ;  /* 0x000000026b6a7825 */ /* 0x000fe200078e0208 */
[----:B------:R-:W-:Y:S01]  /*2c00*/  PRMT R193, RZ, 0x7610, R193 ;  /* 0x00007610ffc17816 */ /* 0x000fe200000000c1 */
[----:B------:R-:W5:Y:S01]  /*2c10*/  @!P6 LDG.E.U16 R197, desc[UR22][R104.64] ;  /* 0x0000001668c5e981 */ /* 0x000f62000c1e1500 */
[----:B------:R-:W-:Y:S01]  /*2c20*/  PRMT R194, RZ, 0x7610, R194 ;  /* 0x00007610ffc27816 */ /* 0x000fe200000000c2 */
[C---:B------:R-:W-:Y:S01]  /*2c30*/  IMAD.WIDE R96, R99.reuse, 0x2, R6 ;  /* 0x0000000263607825 */ /* 0x040fe200078e0206 */
[----:B------:R-:W-:Y:S01]  /*2c40*/  SHF.R.U32.HI R109, RZ, 0x9, R130 ;  /* 0x00000009ff6d7819 */ /* 0x000fe20000011682 */
[----:B------:R-:W5:Y:S02]  /*2c50*/  @!P6 LDG.E.U16 R198, desc[UR22][R106.64] ;  /* 0x000000166ac6e981 */ /* 0x000f64000c1e1500 */
[----:B------:R-:W-:Y:S01]  /*2c60*/  IMAD.WIDE R98, R99, 0x2, R8 ;  /* 0x0000000263627825 */ /* 0x000fe200078e0208 */
[----:B------:R-:W-:Y:S01]  /*2c70*/  LOP3.LUT P6, RZ, R109, 0x1, RZ, 0xc0, !PT ;  /* 0x000000016dff7812 */ /* 0x000fe200078cc0ff */
[----:B------:R-:W5:Y:S02]  /*2c80*/  @P0 LDG.E.U16 R193, desc[UR22][R96.64] ;  /* 0x0000001660c10981 */ /* 0x000f64000c1e1500 */
[----:B------:R-:W-:Y:S01]  /*2c90*/  VIADD R168, R108, 0x1f ;  /* 0x0000001f6ca87836 */ /* 0x000fe20000000000 */
[----:B------:R-:W-:Y:S01]  /*2ca0*/  LOP3.LUT R170, R68, 0x1f, RZ, 0xc0, !PT ;  /* 0x0000001f44aa7812 */ /* 0x000fe200078ec0ff */
[----:B------:R-:W5:Y:S01]  /*2cb0*/  @P0 LDG.E.U16 R194, desc[UR22][R98.64] ;  /* 0x0000001662c20981 */ /* 0x000f62000c1e1500 */
[----:B------:R-:W-:-:S02]  /*2cc0*/  IMAD R115, R4, 0x16, RZ ;  /* 0x0000001604737824 */ /* 0x000fc400078e02ff */
[----:B------:R-:W-:Y:S01]  /*2cd0*/  ISETP.GT.AND P0, PT, R168, 0x1f, PT ;  /* 0x0000001fa800780c */ /* 0x000fe20003f04270 */
[----:B------:R-:W-:Y:S01]  /*2ce0*/  IMAD R111, R4, 0xe, RZ ;  /* 0x0000000e046f7824 */ /* 0x000fe200078e02ff */
[----:B------:R-:W-:Y:S01]  /*2cf0*/  PRMT R202, RZ, 0x7610, R202 ;  /* 0x00007610ffca7816 */ /* 0x000fe200000000ca */
[----:B------:R-:W-:Y:S01]  /*2d00*/  IMAD.WIDE R112, R115, 0x2, R6 ;  /* 0x0000000273707825 */ /* 0x000fe200078e0206 */
[----:B------:R-:W-:Y:S02]  /*2d10*/  ISETP.LT.AND P0, PT, R170, R108, P0 ;  /* 0x0000006caa00720c */ /* 0x000fe40000701270 */
[----:B------:R-:W-:Y:S01]  /*2d20*/  PRMT R203, RZ, 0x7610, R203 ;  /* 0x00007610ffcb7816 */ /* 0x000fe200000000cb */
[----:B------:R-:W-:Y:S01]  /*2d30*/  IMAD.WIDE R108, R111, 0x2, R6 ;  /* 0x000000026f6c7825 */ /* 0x000fe200078e0206 */
[----:B------:R-:W-:Y:S01]  /*2d40*/  PRMT R200, RZ, 0x7610, R200 ;  /* 0x00007610ffc87816 */ /* 0x000fe200000000c8 */
[----:B------:R-:W5:Y:S01]  /*2d50*/  @P6 LDG.E.U16 R202, desc[UR22][R112.64] ;  /* 0x0000001670ca6981 */ /* 0x000f62000c1e1500 */
[----:B------:R-:W-:Y:S01]  /*2d60*/  PRMT R201, RZ, 0x7610, R201 ;  /* 0x00007610ffc97816 */ /* 0x000fe200000000c9 */
[----:B------:R-:W-:Y:S01]  /*2d70*/  IMAD.WIDE R114, R115, 0x2, R8 ;  /* 0x0000000273727825 */ /* 0x000fe200078e0208 */
[----:B------:R-:W-:-:S02]  /*2d80*/  SHF.R.U32.HI R132, RZ, 0x1, R130 ;  /* 0x00000001ff847819 */ /* 0x000fc40000011682 */
[----:B------:R-:W5:Y:S01]  /*2d90*/  @!P5 LDG.E.U16 R200, desc[UR22][R108.64] ;  /* 0x000000166cc8d981 */ /* 0x000f62000c1e1500 */
[----:B------:R-:W-:-:S03]  /*2da0*/  IMAD.WIDE R110, R111, 0x2, R8 ;  /* 0x000000026f6e7825 */ /* 0x000fc600078e0208 */
[----:B------:R-:W5:Y:S01]  /*2db0*/  @P6 LDG.E.U16 R203, desc[UR22][R114.64] ;  /* 0x0000001672cb6981 */ /* 0x000f62000c1e1500 */
[----:B------:R-:W-:Y:S02]  /*2dc0*/  IMAD R128, R170, R5, RZ ;  /* 0x00000005aa807224 */ /* 0x000fe400078e02ff */
[----:B------:R-:W-:Y:S01]  /*2dd0*/  IMAD.SHL.U32 R129, R68, 0x2, RZ ;  /* 0x0000000244817824 */ /* 0x000fe200078e00ff */
[----:B------:R-:W5:Y:S01]  /*2de0*/  @!P5 LDG.E.U16 R201, desc[UR22][R110.64] ;  /* 0x000000166ec9d981 */ /* 0x000f62000c1e1500 */
[----:B------:R-:W-:Y:S02]  /*2df0*/  LOP3.LUT P6, RZ, R132, 0x1, RZ, 0xc0, !PT ;  /* 0x0000000184ff7812 */ /* 0x000fe400078cc0ff */
[----:B------:R-:W-:Y:S02]  /*2e00*/  LEA R155, P5, R128, UR18, 0x1 ;  /* 0x00000012809b7c11 */ /* 0x000fe4000f8a08ff */
[----:B------:R-:W-:Y:S01]  /*2e10*/  LOP3.LUT R199, R129, 0x7e, RZ, 0xc0, !PT ;  /* 0x0000007e81c77812 */ /* 0x000fe200078ec0ff */
[----:B------:R-:W-:Y:S01]  /*2e20*/  IMAD R129, R4, 0x1e, RZ ;  /* 0x0000001e04817824 */ /* 0x000fe200078e02ff */
[----:B------:R-:W-:Y:S01]  /*2e30*/  LEA.HI.X.SX32 R157, R128, UR19, 0x1, P5 ;  /* 0x00000013809d7c11 */ /* 0x000fe2000a8f0eff */
[----:B0-----:R-:W-:Y:S01]  /*2e40*/  IMAD R128, R116, UR6, RZ ;  /* 0x0000000674807c24 */ /* 0x001fe2000f8e02ff */
[----:B------:R-:W-:Y:S01]  /*2e50*/  SHF.R.U32.HI R153, RZ, 0x8, R130 ;  /* 0x00000008ff997819 */ /* 0x000fe20000011682 */
[----:B------:R-:W-:Y:S01]  /*2e60*/  IMAD R130, R117, UR6, RZ ;  /* 0x0000000675827c24 */ /* 0x000fe2000f8e02ff */
[----:B------:R-:W-:Y:S01]  /*2e70*/  PRMT R204, RZ, 0x7610, R204 ;  /* 0x00007610ffcc7816 */ /* 0x000fe200000000cc */
[----:B------:R-:W-:Y:S01]  /*2e80*/  IMAD R132, R119, UR6, RZ ;  /* 0x0000000677847c24 */ /* 0x000fe2000f8e02ff */
[----:B------:R-:W-:Y:S01]  /*2e90*/  PRMT R205, RZ, 0x7610, R205 ;  /* 0x00007610ffcd7816 */ /* 0x000fe200000000cd */
[----:B------:R-:W-:-:S02]  /*2ea0*/  IMAD R133, R118, UR6, RZ ;  /* 0x0000000676857c24 */ /* 0x000fc4000f8e02ff */
[----:B------:R-:W-:-:S04]  /*2eb0*/  IMAD.WIDE R116, R129, 0x2, R6 ;  /* 0x0000000281747825 */ /* 0x000fc800078e0206 */
[----:B------:R-:W-:Y:S01]  /*2ec0*/  IMAD.WIDE R118, R129, 0x2, R8 ;  /* 0x0000000281767825 */ /* 0x000fe200078e0208 */
[----:B------:R-:W5:Y:S03]  /*2ed0*/  @P6 LDG.E.U16 R204, desc[UR22][R116.64] ;  /* 0x0000001674cc6981 */ /* 0x000f66000c1e1500 */
[----:B------:R-:W-:Y:S01]  /*2ee0*/  IMAD R137, R120, UR6, RZ ;  /* 0x0000000678897c24 */ /* 0x000fe2000f8e02ff */
[-C--:B------:R-:W-:Y:S01]  /*2ef0*/  LEA R120, P5, R128, R155.reuse, 0x1 ;  /* 0x0000009b80787211 */ /* 0x080fe200078a08ff */
[----:B------:R-:W5:Y:S01]  /*2f00*/  @P6 LDG.E.U16 R205, desc[UR22][R118.64] ;  /* 0x0000001676cd6981 */ /* 0x000f62000c1e1500 */
[----:B------:R-:W-:Y:S01]  /*2f10*/  IMAD R141, R122, UR6, RZ ;  /* 0x000000067a8d7c24 */ /* 0x000fe2000f8e02ff */
[----:B------:R-:W-:Y:S01]  /*2f20*/  LEA R122, P6, R130, R155, 0x1 ;  /* 0x0000009b827a7211 */ /* 0x000fe200078c08ff */
[----:B------:R-:W-:Y:S01]  /*2f30*/  IMAD R140, R121, UR6, RZ ;  /* 0x00000006798c7c24 */ /* 0x000fe2000f8e02ff */
[----:B------:R-:W-:Y:S01]  /*2f40*/  LEA.HI.X.SX32 R121, R128, R157, 0x1, P5 ;  /* 0x0000009d80797211 */ /* 0x000fe200028f0eff */
[----:B------:R-:W-:Y:S01]  /*2f50*/  IMAD R138, R124, UR6, RZ ;  /* 0x000000067c8a7c24 */ /* 0x000fe2000f8e02ff */
[----:B------:R-:W-:Y:S01]  /*2f60*/  LEA R124, P5, R132, R155, 0x1 ;  /* 0x0000009b847c7211 */ /* 0x000fe200078a08ff */
[----:B------:R-:W-:-:S02]  /*2f70*/  IMAD R134, R126, UR6, RZ ;  /* 0x000000067e867c24 */ /* 0x000fc4000f8e02ff */
[----:B------:R-:W-:Y:S01]  /*2f80*/  IMAD R144, R123, UR6, RZ ;  /* 0x000000067b907c24 */ /* 0x000fe2000f8e02ff */
[----:B------:R-:W-:Y:S01]  /*2f90*/  LEA.HI.X.SX32 R123, R130, R157, 0x1, P6 ;  /* 0x0000009d827b7211 */ /* 0x000fe200030f0eff */
[----:B------:R-:W-:Y:S01]  /*2fa0*/  IMAD R136, R125, UR6, RZ ;  /* 0x000000067d887c24 */ /* 0x000fe2000f8e02ff */
[----:B------:R-:W-:Y:S02]  /*2fb0*/  LEA R126, P6, R133, R155, 0x1 ;  /* 0x0000009b857e7211 */ /* 0x000fe400078c08ff */
[----:B------:R-:W-:Y:S01]  /*2fc0*/  LEA.HI.X.SX32 R125, R132, R157, 0x1, P5 ;  /* 0x0000009d847d7211 */ /* 0x000fe200028f0eff */
[----:B------:R-:W-:Y:S01]  /*2fd0*/  IMAD R147, R127, UR6, RZ ;  /* 0x000000067f937c24 */ /* 0x000fe2000f8e02ff */
[----:B------:R-:W-:Y:S02]  /*2fe0*/  LEA R128, P5, R134, R155, 0x1 ;  /* 0x0000009b86807211 */ /* 0x000fe400078a08ff */
[----:B------:R-:W-:Y:S02]  /*2ff0*/  LEA.HI.X.SX32 R127, R133, R157, 0x1, P6 ;  /* 0x0000009d857f7211 */ /* 0x000fe400030f0eff */
[----:B------:R-:W-:-:S02]  /*3000*/  LEA R130, P6, R136, R155, 0x1 ;  /* 0x0000009b88827211 */ /* 0x000fc400078c08ff */
[----:B------:R-:W-:Y:S01]  /*3010*/  LEA.HI.X.SX32 R129, R134, R157, 0x1, P5 ;  /* 0x0000009d86817211 */ /* 0x000fe200028f0eff */
[----:B------:R-:W-:Y:S01]  /*3020*/  IMAD R149, R131, UR6, RZ ;  /* 0x0000000683957c24 */ /* 0x000fe2000f8e02ff */
[C---:B------:R-:W-:Y:S02]  /*3030*/  LEA R132, P5, R137.reuse, R155, 0x1 ;  /* 0x0000009b89847211 */ /* 0x040fe400078a08ff */
[----:B------:R-:W-:Y:S02]  /*3040*/  LEA.HI.X.SX32 R131, R136, R157, 0x1, P6 ;  /* 0x0000009d88837211 */ /* 0x000fe400030f0eff */
[----:B------:R-:W-:Y:S02]  /*3050*/  LEA R134, P6, R138, R155, 0x1 ;  /* 0x0000009b8a867211 */ /* 0x000fe400078c08ff */
[----:B------:R-:W-:Y:S01]  /*3060*/  LEA.HI.X.SX32 R133, R137, R157, 0x1, P5 ;  /* 0x0000009d89857211 */ /* 0x000fe200028f0eff */
[----:B------:R-:W-:Y:S01]  /*3070*/  IMAD R145, R135, UR6, RZ ;  /* 0x0000000687917c24 */ /* 0x000fe2000f8e02ff */
[----:B------:R-:W-:-:S02]  /*3080*/  LEA R136, P5, R140, R155, 0x1 ;  /* 0x0000009b8c887211 */ /* 0x000fc400078a08ff */
[----:B------:R-:W-:Y:S02]  /*3090*/  LEA.HI.X.SX32 R135, R138, R157, 0x1, P6 ;  /* 0x0000009d8a877211 */ /* 0x000fe400030f0eff */
        /* <DEDUP_REMOVED lines=8> */
[----:B------:R-:W-:Y:S01]  /*3120*/  LEA R144, P5, R147, R155, 0x1 ;  /* 0x0000009b93907211 */ /* 0x000fe200078a08ff */
[----:B------:R-:W-:-:S04]  /*3130*/  @!UP1 UIADD3 UR4, UPT, UPT, -UR5, 0x100000, URZ ;  /* 0x0010000005049890 */ /* 0x000fc8000fffe1ff */
[----:B------:R-:W-:Y:S02]  /*3140*/  @!UP1 USHF.L.U32 UR5, UR4, 0xb, URZ ;  /* 0x0000000b04059899 */ /* 0x000fe400080006ff */
[----:B------:R-:W-:Y:S01]  /*3150*/  @!UP1 USHF.L.U32 UR4, UR4, 0x1, URZ ;  /* 0x0000000104049899 */ /* 0x000fe200080006ff */
[----:B------:R-:W-:Y:S02]  /*3160*/  LEA.HI.X.SX32 R143, R145, R157, 0x1, P6 ;  /* 0x0000009d918f7211 */ /* 0x000fe400030f0eff */
[----:B------:R-:W-:Y:S02]  /*3170*/  LEA R146, P6, R149, R155, 0x1 ;  /* 0x0000009b95927211 */ /* 0x000fe400078c08ff */
[----:B------:R-:W-:Y:S02]  /*3180*/  LOP3.LUT R244, R68, 0xc0, RZ, 0xc0, !PT ;  /* 0x000000c044f47812 */ /* 0x000fe400078ec0ff */
[----:B------:R-:W-:Y:S02]  /*3190*/  LEA.HI.X.SX32 R145, R147, R157, 0x1, P5 ;  /* 0x0000009d93917211 */ /* 0x000fe400028f0eff */
[----:B------:R-:W-:Y:S01]  /*31a0*/  LEA R148, P5, R150, R155, 0x1 ;  /* 0x0000009b96947211 */ /* 0x000fe200078a08ff */
[----:B------:R-:W-:Y:S01]  /*31b0*/  VOTEU.ALL UP1, P2 ;  /* 0x0000000000ff7886 */ /* 0x000fe20001020000 */
[----:B------:R-:W-:Y:S01]  /*31c0*/  LEA.HI.X.SX32 R147, R149, R157, 0x1, P6 ;  /* 0x0000009d95937211 */ /* 0x000fe200030f0eff */
[----:B------:R-:W-:Y:S01]  /*31d0*/  IMAD R199, R244, 0x40, R199 ;  /* 0x00000040f4c77824 */ /* 0x000fe200078e02c7 */
[----:B------:R-:W-:-:S02]  /*31e0*/  LOP3.LUT P6, RZ, R153, 0x1, RZ, 0xc0, !PT ;  /* 0x0000000199ff7812 */ /* 0x000fc400078cc0ff */
[----:B------:R-:W-:Y:S01]  /*31f0*/  LEA.HI.X.SX32 R149, R150, R157, 0x1, P5 ;  /* 0x0000009d96957211 */ /* 0x000fe200028f0eff */
[C---:B------:R-:W-:Y:S01]  /*3200*/  IMAD R161, R4.reuse, 0x7, RZ ;  /* 0x0000000704a17824 */ /* 0x040fe200078e02ff */
[C---:B------:R-:W-:Y:S01]  /*3210*/  LEA R150, P5, R151.reuse, R155, 0x1 ;  /* 0x0000009b97967211 */ /* 0x040fe200078a08ff */
[C---:B------:R-:W-:Y:S01]  /*3220*/  IMAD R163, R4.reuse, 0xf, RZ ;  /* 0x0000000f04a37824 */ /* 0x040fe200078e02ff */
[----:B------:R0:W1:Y:S01]  /*3230*/  @!UP1 SYNCS.EXCH.64 URZ, [UR9+0x14008], UR4 ;  /* 0x0140080409ff95b2 */ /* 0x0000620008000100 */
[C---:B------:R-:W-:Y:S02]  /*3240*/  IMAD R165, R4.reuse, 0x17, RZ ;  /* 0x0000001704a57824 */ /* 0x040fe400078e02ff */
[----:B------:R-:W-:Y:S01]  /*3250*/  IMAD R167, R4, 0x1f, RZ ;  /* 0x0000001f04a77824 */ /* 0x000fe200078e02ff */
[----:B--2---:R2:W-:Y:S01]  /*3260*/  STS.U16 [R199+UR9], R152 ;  /* 0x00000098c7007988 */ /* 0x0045e20008000409 */
[----:B------:R-:W-:Y:S02]  /*3270*/  LEA.HI.X.SX32 R151, R151, R157, 0x1, P5 ;  /* 0x0000009d97977211 */ /* 0x000fe400028f0eff */
[----:B------:R-:W-:Y:S01]  /*3280*/  PRMT R206, RZ, 0x7610, R206 ;  /* 0x00007610ffce7816 */ /* 0x000fe200000000ce */
[----:B---3--:R3:W-:Y:S01]  /*3290*/  STS.U16 [R199+UR9+0x4000], R156 ;  /* 0x0040009cc7007988 */ /* 0x0087e20008000409 */
[----:B------:R-:W-:Y:S01]  /*32a0*/  PRMT R207, RZ, 0x7610, R207 ;  /* 0x00007610ffcf7816 */ /* 0x000fe200000000cf */
[----:B------:R-:W-:Y:S01]  /*32b0*/  IMAD.WIDE R158, R167, 0x2, R6 ;  /* 0x00000002a79e7825 */ /* 0x000fe200078e0206 */
[----:B------:R-:W-:Y:S01]  /*32c0*/  PRMT R208, RZ, 0x7610, R208 ;  /* 0x00007610ffd07816 */ /* 0x000fe200000000d0 */
[----:B----4-:R4:W-:Y:S01]  /*32d0*/  STS.U16 [R199+UR9+0x400], R154 ;  /* 0x0004009ac7007988 */ /* 0x0109e20008000409 */
[----:B------:R-:W-:Y:S01]  /*32e0*/  PRMT R209, RZ, 0x7610, R209 ;  /* 0x00007610ffd17816 */ /* 0x000fe200000000d1 */
[----:B--2---:R-:W-:Y:S01]  /*32f0*/  IMAD.WIDE R152, R161, 0x2, R6 ;  /* 0x00000002a1987825 */ /* 0x004fe200078e0206 */
[----:B------:R-:W-:-:S02]  /*3300*/  PRMT R210, RZ, 0x7610, R210 ;  /* 0x00007610ffd27816 */ /* 0x000fc400000000d2 */
[----:B------:R-:W-:Y:S01]  /*3310*/  PRMT R211, RZ, 0x7610, R211 ;  /* 0x00007610ffd37816 */ /* 0x000fe200000000d3 */
[----:B---3--:R-:W-:Y:S01]  /*3320*/  IMAD.WIDE R156, R165, 0x2, R6 ;  /* 0x00000002a59c7825 */ /* 0x008fe200078e0206 */
[----:B------:R-:W-:Y:S01]  /*3330*/  PRMT R218, RZ, 0x7610, R218 ;  /* 0x00007610ffda7816 */ /* 0x000fe200000000da */
[----:B------:R-:W2:Y:S01]  /*3340*/  @!P3 LDG.E.U16 R206, desc[UR22][R152.64] ;  /* 0x0000001698ceb981 */ /* 0x000ea2000c1e1500 */
[----:B------:R-:W-:Y:S01]  /*3350*/  PRMT R219, RZ, 0x7610, R219 ;  /* 0x00007610ffdb7816 */ /* 0x000fe200000000db */
[----:B----4-:R-:W-:Y:S01]  /*3360*/  IMAD.WIDE R154, R163, 0x2, R6 ;  /* 0x00000002a39a7825 */ /* 0x010fe200078e0206 */
[----:B------:R-:W-:Y:S01]  /*3370*/  PRMT R212, RZ, 0x7610, R212 ;  /* 0x00007610ffd47816 */ /* 0x000fe200000000d4 */
[----:B------:R-:W3:Y:S01]  /*3380*/  @P6 LDG.E.U16 R210, desc[UR22][R156.64] ;  /* 0x000000169cd26981 */ /* 0x000ee2000c1e1500 */
[----:B------:R-:W-:Y:S01]  /*3390*/  PRMT R213, RZ, 0x7610, R213 ;  /* 0x00007610ffd57816 */ /* 0x000fe200000000d5 */
[----:B------:R-:W-:Y:S01]  /*33a0*/  IMAD.WIDE R160, R161, 0x2, R8 ;  /* 0x00000002a1a07825 */ /* 0x000fe200078e0208 */
[----:B------:R-:W-:Y:S01]  /*33b0*/  PRMT R214, RZ, 0x7610, R214 ;  /* 0x00007610ffd67816 */ /* 0x000fe200000000d6 */
[----:B------:R-:W4:Y:S01]  /*33c0*/  @!P4 LDG.E.U16 R208, desc[UR22][R154.64] ;  /* 0x000000169ad0c981 */ /* 0x000f22000c1e1500 */
[----:B------:R-:W-:Y:S01]  /*33d0*/  PRMT R215, RZ, 0x7610, R215 ;  /* 0x00007610ffd77816 */ /* 0x000fe200000000d7 */
[----:B------:R-:W-:Y:S01]  /*33e0*/  IMAD.WIDE R162, R163, 0x2, R8 ;  /* 0x00000002a3a27825 */ /* 0x000fe200078e0208 */
[----:B------:R-:W-:Y:S01]  /*33f0*/  PRMT R216, RZ, 0x7610, R216 ;  /* 0x00007610ffd87816 */ /* 0x000fe200000000d8 */
[----:B------:R-:W2:Y:S01]  /*3400*/  @!P1 LDG.E.U16 R211, desc[UR22][R158.64] ;  /* 0x000000169ed39981 */ /* 0x000ea2000c1e1500 */
[----:B------:R-:W-:Y:S01]  /*3410*/  PRMT R217, RZ, 0x7610, R217 ;  /* 0x00007610ffd97816 */ /* 0x000fe200000000d9 */
[----:B------:R-:W-:Y:S01]  /*3420*/  IMAD.WIDE R164, R165, 0x2, R8 ;  /* 0x00000002a5a47825 */ /* 0x000fe200078e0208 */
[----:B------:R-:W-:Y:S01]  /*3430*/  PRMT R220, RZ, 0x7610, R220 ;  /* 0x00007610ffdc7816 */ /* 0x000fe200000000dc */
[----:B------:R-:W3:Y:S01]  /*3440*/  @!P3 LDG.E.U16 R207, desc[UR22][R160.64] ;  /* 0x00000016a0cfb981 */ /* 0x000ee2000c1e1500 */
[----:B------:R-:W-:Y:S01]  /*3450*/  PRMT R221, RZ, 0x7610, R221 ;  /* 0x00007610ffdd7816 */ /* 0x000fe200000000dd */
[----:B------:R-:W-:Y:S01]  /*3460*/  IMAD.WIDE R166, R167, 0x2, R8 ;  /* 0x00000002a7a67825 */ /* 0x000fe200078e0208 */
[----:B------:R-:W-:Y:S01]  /*3470*/  PRMT R222, RZ, 0x7610, R222 ;  /* 0x00007610ffde7816 */ /* 0x000fe200000000de */
[----:B------:R-:W3:Y:S01]  /*3480*/  @!P4 LDG.E.U16 R209, desc[UR22][R162.64] ;  /* 0x00000016a2d1c981 */ /* 0x000ee2000c1e1500 */
[----:B------:R-:W-:-:S02]  /*3490*/  PRMT R223, RZ, 0x7610, R223 ;  /* 0x00007610ffdf7816 */ /* 0x000fc400000000df */
[----:B------:R-:W-:Y:S01]  /*34a0*/  PRMT R224, RZ, 0x7610, R224 ;  /* 0x00007610ffe07816 */ /* 0x000fe200000000e0 */
[----:B------:R-:W3:Y:S01]  /*34b0*/  @P6 LDG.E.U16 R218, desc[UR22][R164.64] ;  /* 0x00000016a4da6981 */ /* 0x000ee2000c1e1500 */
[----:B------:R-:W-:Y:S02]  /*34c0*/  PRMT R225, RZ, 0x7610, R225 ;  /* 0x00007610ffe17816 */ /* 0x000fe400000000e1 */
[----:B------:R-:W-:Y:S01]  /*34d0*/  PRMT R226, RZ, 0x7610, R226 ;  /* 0x00007610ffe27816 */ /* 0x000fe200000000e2 */
[----:B------:R-:W3:Y:S01]  /*34e0*/  @!P1 LDG.E.U16 R219, desc[UR22][R166.64] ;  /* 0x00000016a6db9981 */ /* 0x000ee2000c1e1500 */
[----:B------:R-:W-:Y:S02]  /*34f0*/  PRMT R227, RZ, 0x7610, R227 ;  /* 0x00007610ffe37816 */ /* 0x000fe400000000e3 */
[----:B------:R-:W-:Y:S01]  /*3500*/  PRMT R228, RZ, 0x7610, R228 ;  /* 0x00007610ffe47816 */ /* 0x000fe200000000e4 */
[----:B------:R-:W3:Y:S01]  /*3510*/  @P0 LDG.E.U16 R212, desc[UR22][R120.64] ;  /* 0x0000001678d40981 */ /* 0x000ee2000c1e1500 */
[----:B------:R-:W-:-:S03]  /*3520*/  PRMT R229, RZ, 0x7610, R229 ;  /* 0x00007610ffe57816 */ /* 0x000fc600000000e5 */
[----:B------:R-:W3:Y:S04]  /*3530*/  @P0 LDG.E.U16 R213, desc[UR22][R122.64] ;  /* 0x000000167ad50981 */ /* 0x000ee8000c1e1500 */
        /* <DEDUP_REMOVED lines=13> */
[----:B------:R-:W3:Y:S01]  /*3610*/  @P0 LDG.E.U16 R229, desc[UR22][R150.64] ;  /* 0x0000001696e50981 */ /* 0x000ee2000c1e1500 */
[----:B------:R-:W-:-:S03]  /*3620*/  LOP3.LUT R247, R199, 0x10, RZ, 0x3c, !PT ;  /* 0x00000010c7f77812 */ /* 0x000fc600078e3cff */
[----:B-----5:R5:W-:Y:S04]  /*3630*/  STS.U16 [R199+UR9+0x4400], R246 ;  /* 0x004400f6c7007988 */ /* 0x020be80008000409 */
[----:B------:R-:W-:Y:S04]  /*3640*/  STS.U16 [R199+UR9+0x800], R248 ;  /* 0x000800f8c7007988 */ /* 0x000fe80008000409 */
[----:B------:R-:W-:Y:S01]  /*3650*/  STS.U16 [R199+UR9+0x4800], R250 ;  /* 0x004800fac7007988 */ /* 0x000fe20008000409 */
[----:B-----5:R-:W-:-:S03]  /*3660*/  LOP3.LUT R246, R199, 0x20, RZ, 0x3c, !PT ;  /* 0x00000020c7f67812 */ /* 0x020fc600078e3cff */
[----:B------:R-:W-:Y:S04]  /*3670*/  STS.U16 [R199+UR9+0xc00], R252 ;  /* 0x000c00fcc7007988 */ /* 0x000fe80008000409 */
[----:B------:R-:W-:Y:S04]  /*3680*/  STS.U16 [R199+UR9+0x4c00], R245 ;  /* 0x004c00f5c7007988 */ /* 0x000fe80008000409 */
[----:B------:R5:W-:Y:S01]  /*3690*/  STS.U16 [R247+UR9+0x480], R236 ;  /* 0x000480ecf7007988 */ /* 0x000be20008000409 */
[----:B------:R-:W-:-:S03]  /*36a0*/  SHF.R.U32.HI R244, RZ, 0x2, R244 ;  /* 0x00000002fff47819 */ /* 0x000fc600000116f4 */
[----:B------:R0:W-:Y:S04]  /*36b0*/  STS.U16 [R247+UR9+0x4480], R237 ;  /* 0x004480edf7007988 */ /* 0x0001e80008000409 */
[----:B------:R-:W-:Y:S01]  /*36c0*/  STS.U16 [R247+UR9+0x880], R238 ;  /* 0x000880eef7007988 */ /* 0x000fe20008000409 */
[----:B-----5:R-:W-:-:S03]  /*36d0*/  LOP3.LUT R236, R199, 0x30, RZ, 0x3c, !PT ;  /* 0x00000030c7ec7812 */ /* 0x020fc600078e3cff */
[----:B------:R-:W-:Y:S01]  /*36e0*/  STS.U16 [R247+UR9+0x4880], R239 ;  /* 0x004880eff7007988 */ /* 0x000fe20008000409 */
[----:B0-----:R-:W-:-:S03]  /*36f0*/  IMAD.SHL.U32 R237, R189, 0x2, RZ ;  /* 0x00000002bded7824 */ /* 0x001fc600078e00ff */
[----:B------:R-:W-:Y:S04]  /*3700*/  STS.U16 [R247+UR9+0xc80], R240 ;  /* 0x000c80f0f7007988 */ /* 0x000fe80008000409 */
[----:B------:R-:W-:Y:S04]  /*3710*/  STS.U16 [R247+UR9+0x4c80], R241 ;  /* 0x004c80f1f7007988 */ /* 0x000fe80008000409 */
[----:B------:R-:W-:Y:S04]  /*3720*/  STS.U16 [R247+UR9+0x80], R242 ;  /* 0x000080f2f7007988 */ /* 0x000fe80008000409 */
[----:B------:R-:W-:Y:S04]  /*3730*/  STS.U16 [R247+UR9+0x4080], R243 ;  /* 0x004080f3f7007988 */ /* 0x000fe80008000409 */
[----:B------:R0:W-:Y:S04]  /*3740*/  STS.U16 [R246+UR9+0x100], R230 ;  /* 0x000100e6f6007988 */ /* 0x0001e80008000409 */
[----:B------:R5:W-:Y:S01]  /*3750*/  STS.U16 [R246+UR9+0xd00], R169 ;  /* 0x000d00a9f6007988 */ /* 0x000be20008000409 */
[----:B------:R-:W-:-:S03]  /*3760*/  LOP3.LUT R237, R237, R244, RZ, 0x3c, !PT ;  /* 0x000000f4eded7212 */ /* 0x000fc600078e3cff */
[----:B------:R-:W-:Y:S01]  /*3770*/  STS.U16 [R246+UR9+0x4100], R231 ;  /* 0x004100e7f6007988 */ /* 0x000fe20008000409 */
[----:B0-----:R-:W-:-:S03]  /*3780*/  LOP3.LUT R230, R199, 0x40, RZ, 0x3c, !PT ;  /* 0x00000040c7e67812 */ /* 0x001fc600078e3cff */
[----:B------:R-:W-:Y:S01]  /*3790*/  STS.U16 [R246+UR9+0x500], R232 ;  /* 0x000500e8f6007988 */ /* 0x000fe20008000409 */
[----:B-----5:R-:W-:-:S03]  /*37a0*/  LOP3.LUT R169, R199, 0x50, RZ, 0x3c, !PT ;  /* 0x00000050c7a97812 */ /* 0x020fc600078e3cff */
[----:B------:R-:W-:Y:S04]  /*37b0*/  STS.U16 [R246+UR9+0x4500], R233 ;  /* 0x004500e9f6007988 */ /* 0x000fe80008000409 */
[----:B------:R-:W-:Y:S04]  /*37c0*/  STS.U16 [R246+UR9+0x900], R234 ;  /* 0x000900eaf6007988 */ /* 0x000fe80008000409 */
[----:B------:R-:W-:Y:S04]  /*37d0*/  STS.U16 [R246+UR9+0x4900], R235 ;  /* 0x004900ebf6007988 */ /* 0x000fe80008000409 */
[----:B------:R0:W-:Y:S04]  /*37e0*/  STS.U16 [R246+UR9+0x4d00], R171 ;  /* 0x004d00abf6007988 */ /* 0x0001e80008000409 */
[----:B------:R5:W-:Y:S04]  /*37f0*/  STS.U16 [R236+UR9+0x180], R172 ;  /* 0x000180acec007988 */ /* 0x000be80008000409 */
[----:B------:R1:W-:Y:S01]  /*3800*/  STS.U16 [R236+UR9+0x4180], R173 ;  /* 0x004180adec007988 */ /* 0x0003e20008000409 */
[----:B0-----:R-:W-:-:S03]  /*3810*/  LOP3.LUT R171, R199, 0x60, RZ, 0x3c, !PT ;  /* 0x00000060c7ab7812 */ /* 0x001fc600078e3cff */
[----:B------:R0:W-:Y:S01]  /*3820*/  STS.U16 [R236+UR9+0x580], R174 ;  /* 0x000580aeec007988 */ /* 0x0001e20008000409 */
[----:B-----5:R-:W-:-:S03]  /*3830*/  LOP3.LUT R172, R199, 0x70, RZ, 0x3c, !PT ;  /* 0x00000070c7ac7812 */ /* 0x020fc600078e3cff */
[----:B------:R0:W-:Y:S04]  /*3840*/  STS.U16 [R236+UR9+0x4580], R175 ;  /* 0x004580afec007988 */ /* 0x0001e80008000409 */
        /* <DEDUP_REMOVED lines=28> */
[----:B--2---:R2:W-:Y:S04]  /*3a10*/  STS.U16 [R172+UR9+0x380], R206 ;  /* 0x000380ceac007988 */ /* 0x0045e80008000409 */
[----:B----4-:R2:W-:Y:S04]  /*3a20*/  STS.U16 [R172+UR9+0x780], R208 ;  /* 0x000780d0ac007988 */ /* 0x0105e80008000409 */
[----:B---3--:R2:W-:Y:S04]  /*3a30*/  STS.U16 [R172+UR9+0x4380], R207 ;  /* 0x004380cfac007988 */ /* 0x0085e80008000409 */
        /* <DEDUP_REMOVED lines=20> */
[----:B------:R2:W-:Y:S01]  /*3b80*/  STS.U16 [R237+UR9+0x11e00], R229 ;  /* 0x011e00e5ed007988 */ /* 0x0005e20008000409 */
[----:B-1----:R1:W-:Y:S06]  /*3b90*/  MEMBAR.ALL.CTA ;  /* 0x0000000000007992 */ /* 0x0023ec0000008000 */
[----:B-1----:R-:W1:Y:S01]  /*3ba0*/  FENCE.VIEW.ASYNC.S ;  /* 0x00000000000073c6 */ /* 0x002e620000000000 */
[----:B------:R-:W-:Y:S01]  /*3bb0*/  SHF.R.S32.HI R173, RZ, 0x1f, R168 ;  /* 0x0000001fffad7819 */ /* 0x000fe200000114a8 */
[----:B------:R-:W-:Y:S01]  /*3bc0*/  UIADD3 UR4, UPT, UPT, UR9, 0x8000, URZ ;  /* 0x0000800009047890 */ /* 0x000fe2000fffe0ff */
[----:B-1----:R-:W-:Y:S01]  /*3bd0*/  BAR.SYNC.DEFER_BLOCKING 0x0 ;  /* 0x0000000000007b1d */ /* 0x002fe20000010000 */
[----:B------:R-:W-:-:S02]  /*3be0*/  ISETP.NE.U32.AND P0, PT, RZ, UR7, PT ;  /* 0x00000007ff007c0c */ /* 0x000fc4000bf05070 */
[----:B------:R-:W-:Y:S01]  /*3bf0*/  LEA.HI R173, R173, R168, RZ, 0x5 ;  /* 0x000000a8adad7211 */ /* 0x000fe200078f28ff */
[----:B------:R-:W-:Y:S01]  /*3c00*/  USHF.R.U32.HI UR4, URZ, 0x4, UR4 ;  /* 0x00000004ff047899 */ /* 0x000fe20008011604 */
[----:B------:R-:W-:Y:S02]  /*3c10*/  ISETP.LT.OR P1, PT, R168, 0x20, P0 ;  /* 0x00000020a800780c */ /* 0x000fe40000721670 */
[----:B------:R-:W-:Y:S01]  /*3c20*/  SHF.R.S32.HI R173, RZ, 0x5, R173 ;  /* 0x00000005ffad7819 */ /* 0x000fe200000114ad */
[----:B------:R-:W-:-:S03]  /*3c30*/  USGXT.U32 UR16, UR4, 0xe ;  /* 0x0000000e0410789a */ /* 0x000fc60008000000 */
[----:B------:R-:W-:Y:S01]  /*3c40*/  VIMNMX R173, PT, PT, R173, 0x1, !PT ;  /* 0x00000001adad7848 */ /* 0x000fe20007fe0100 */
[----:B------:R-:W-:Y:S01]  /*3c50*/  UIADD3 UR18, UP1, UPT, UR16, 0x1000080, URZ ;  /* 0x0100008010127890 */ /* 0x000fe2000ff3e0ff */
[----:B------:R-:W-:-:S03]  /*3c60*/  UMOV UR4, URZ ;  /* 0x000000ff00047c82 */ /* 0x000fc60008000000 */
[----:B0-----:R-:W-:Y:S01]  /*3c70*/  VIADD R174, R173, 0xffffffff ;  /* 0xffffffffadae7836 */ /* 0x001fe20000000000 */
[----:B------:R-:W-:-:S04]  /*3c80*/  UIADD3.X UR19, UPT, UPT, UR4, 0x40004040, URZ, UP1, !UPT ;  /* 0x4000404004137890 */ /* 0x000fc80008ffe4ff */
[----:B------:R-:W-:Y:S01]  /*3c90*/  ISETP.NE.U32.AND P3, PT, R174, RZ, PT ;  /* 0x000000ffae00720c */ /* 0x000fe20003f65070 */
[----:B--2---:R-:W-:-:S12]  /*3ca0*/  @P1 BRA `(.L_x_6) ;  /* 0x0000000000e01947 */ /* 0x004fd80003800000 */
[----:B------:R-:W-:Y:S02]  /*3cb0*/  USHF.R.U32.HI UR12, URZ, 0x4, UR9 ;  /* 0x00000004ff0c7899 */ /* 0x000fe40008011609 */
[----:B------:R-:W-:Y:S02]  /*3cc0*/  UIADD3 UR5, UPT, UPT, UR9, 0x10000, URZ ;  /* 0x0001000009057890 */ /* 0x000fe4000fffe0ff */
[----:B------:R-:W-:Y:S02]  /*3cd0*/  USGXT.U32 UR12, UR12, 0xe ;  /* 0x0000000e0c0c789a */ /* 0x000fe40008000000 */
[----:B------:R-:W-:Y:S02]  /*3ce0*/  USHF.R.U32.HI UR5, URZ, 0x4, UR5 ;  /* 0x00000004ff057899 */ /* 0x000fe40008011605 */
[----:B------:R-:W-:Y:S01]  /*3cf0*/  UIADD3 UR38, UP1, UPT, UR12, 0x1000080, URZ ;  /* 0x010000800c267890 */ /* 0x000fe2000ff3e0ff */
[----:B------:R-:W-:Y:S01]  /*3d00*/  UMOV UR4, URZ ;  /* 0x000000ff00047c82 */ /* 0x000fe20008000000 */
[----:B------:R-:W-:-:S02]  /*3d10*/  USGXT.U32 UR6, UR5, 0xe ;  /* 0x0000000e0506789a */ /* 0x000fc40008000000 */
[----:B------:R-:W-:Y:S01]  /*3d20*/  UIADD3.X UR39, UPT, UPT, UR4, 0x40004040, URZ, UP1, !UPT ;  /* 0x4000404004277890 */ /* 0x000fe20008ffe4ff */
[----:B------:R-:W-:Y:S02]  /*3d30*/  UMOV UR5, URZ ;  /* 0x000000ff00057c82 */ /* 0x000fe40008000000 */
[----:B------:R-:W-:Y:S01]  /*3d40*/  UMOV UR4, UR11 ;  /* 0x0000000b00047c82 */ /* 0x000fe20008000000 */
[----:B------:R-:W-:Y:S01]  /*3d50*/  UMOV UR14, 0xfffffffe ;  /* 0xfffffffe000e7882 */ /* 0x000fe20000000000 */
[----:B------:R-:W-:Y:S01]  /*3d60*/  UMOV UR15, 0x7fffbfdf ;  /* 0x7fffbfdf000f7882 */ /* 0x000fe20000000000 */
[----:B------:R-:W-:Y:S01]  /*3d70*/  UMOV UR7, URZ ;  /* 0x000000ff00077c82 */ /* 0x000fe20008000000 */
[----:B------:R-:W-:Y:S01]  /*3d80*/  UMOV UR17, UR4 ;  /* 0x0000000400117c82 */ /* 0x000fe20008000000 */
[----:B------:R-:W-:Y:S02]  /*3d90*/  ULOP3.LUT UR12, UR12, 0x1000000, URZ, 0xfc, !UPT ;  /* 0x010000000c0c7892 */ /* 0x000fe4000f8efcff */
[----:B------:R-:W-:-:S02]  /*3da0*/  UIADD3.64 UR4, UPT, UPT, UR6, -UR14, URZ ;  /* 0x8000000e06047297 */ /* 0x000fc4000fffe0ff */
[----:B------:R-:W-:Y:S02]  /*3db0*/  UIADD3 UR40, UPT, UPT, UR8, 0x80, URZ ;  /* 0x0000008008287890 */ /* 0x000fe4000fffe0ff */
[----:B------:R-:W-:Y:S02]  /*3dc0*/  UIADD3.64 UR14, UPT, UPT, UR38, 0x180, URZ ;  /* 0x00000180260e7897 */ /* 0x000fe4000fffe0ff */
[----:B------:R-:W-:Y:S02]  /*3dd0*/  UIADD3 UR51, UPT, UPT, UR8, 0x80, URZ ;  /* 0x0000008008337890 */ /* 0x000fe4000fffe0ff */
[----:B------:R-:W-:Y:S02]  /*3de0*/  UIADD3.64 UR42, UPT, UPT, UR38, 0x200, URZ ;  /* 0x00000200262a7897 */ /* 0x000fe4000fffe0ff */
[----:B------:R-:W-:Y:S02]  /*3df0*/  UIADD3 UR41, UPT, UPT, UR8, 0x100, URZ ;  /* 0x0000010008297890 */ /* 0x000fe4000fffe0ff */
[----:B------:R-:W-:-:S02]  /*3e00*/  UIADD3.64 UR44, UPT, UPT, UR38, 0x380, URZ ;  /* 0x00000380262c7897 */ /* 0x000fc4000fffe0ff */
[----:B------:R-:W-:Y:S02]  /*3e10*/  UIADD3 UR54, UPT, UPT, UR8, 0x100, URZ ;  /* 0x0000010008367890 */ /* 0x000fe4000fffe0ff */
[----:B------:R-:W-:Y:S02]  /*3e20*/  UIADD3.64 UR46, UPT, UPT, UR38, 0x400, URZ ;  /* 0x00000400262e7897 */ /* 0x000fe4000fffe0ff */
[----:B------:R-:W-:Y:S02]  /*3e30*/  UIADD3 UR50, UPT, UPT, UR8, 0x180, URZ ;  /* 0x0000018008327890 */ /* 0x000fe4000fffe0ff */
[----:B------:R-:W-:Y:S01]  /*3e40*/  UIADD3.64 UR48, UPT, UPT, UR38, 0x580, URZ ;  /* 0x0000058026307897 */ /* 0x000fe2000fffe0ff */
[----:B------:R-:W-:Y:S01]  /*3e50*/  UMOV UR24, 0x0 ;  /* 0x0000000000187882 */ /* 0x000fe20000000000 */
[----:B------:R-:W-:Y:S01]  /*3e60*/  UMOV UR25, 0x8208490 ;  /* 0x0820849000197882 */ /* 0x000fe20000000000 */
[----:B------:R-:W-:Y:S01]  /*3e70*/  UIADD3 UR55, UPT, UPT, UR8, 0x180, URZ ;  /* 0x0000018008377890 */ /* 0x000fe2000fffe0ff */
[----:B------:R-:W-:Y:S01]  /*3e80*/  UMOV UR7, 0x80004020 ;  /* 0x8000402000077882 */ /* 0x000fe20000000000 */
[----:B------:R-:W-:Y:S01]  /*3e90*/  UIADD3.64 UR52, UPT, UPT, UR38, 0x600, URZ ;  /* 0x0000060026347897 */ /* 0x000fe2000fffe0ff */
[----:B------:R-:W-:Y:S01]  /*3ea0*/  UMOV UR13, 0x40004040 ;  /* 0x40004040000d7882 */ /* 0x000fe20000000000 */
[----:B------:R-:W-:Y:S01]  /*3eb0*/  UMOV UR26, 0x0 ;  /* 0x00000000001a7882 */ /* 0x000fe20000000000 */
[----:B------:R-:W-:Y:S01]  /*3ec0*/  UMOV UR27, 0x8208490 ;  /* 0x08208490001b7882 */ /* 0x000fe20000000000 */
[----:B------:R-:W-:Y:S01]  /*3ed0*/  UMOV UR32, 0x0 ;  /* 0x0000000000207882 */ /* 0x000fe20000000000 */
[----:B------:R-:W-:Y:S01]  /*3ee0*/  UMOV UR33, 0x8208490 ;  /* 0x0820849000217882 */ /* 0x000fe20000000000 */
[----:B------:R0:W-:Y:S01]  /*3ef0*/  UTCHMMA gdesc[UR12], gdesc[UR6], tmem[UR8], tmem[UR24], idesc[UR25], !UPT ;  /* 0x00ff18060c0075ea */ /* 0x0001e2000f800008 */
[----:B------:R-:W-:Y:S01]  /*3f00*/  UMOV UR20, 0x0 ;  /* 0x0000000000147882 */ /* 0x000fe20000000000 */
[----:B------:R-:W-:Y:S01]  /*3f10*/  UMOV UR21, 0x8208490 ;  /* 0x0820849000157882 */ /* 0x000fe20000000000 */
[----:B------:R0:W-:Y:S01]  /*3f20*/  UTCHMMA gdesc[UR38], gdesc[UR4], tmem[UR8], tmem[UR26], idesc[UR27], UPT ;  /* 0x00ff1a04260075ea */ /* 0x0001e2000b800008 */
        /* <DEDUP_REMOVED lines=12> */
[----:B------:R0:W-:Y:S01]  /*3ff0*/  UTCHMMA gdesc[UR48], gdesc[UR6], tmem[UR50], tmem[UR34], idesc[UR35], !UPT ;  /* 0x00ff2206300075ea */ /* 0x0001e2000f800032 */
[----:B------:R0:W-:Y:S01]  /*4000*/  UTCHMMA gdesc[UR52], gdesc[UR4], tmem[UR55], tmem[UR36], idesc[UR37], UPT ;  /* 0x00ff2404340075ea */ /* 0x0001e2000b800037 */
[----:B------:R0:W-:Y:S01]  /*4010*/  UTCBAR [UR17], URZ ;  /* 0x000000ff110073e9 */ /* 0x0001e200080000ff */
[----:B------:R-:W-:Y:S01]  /*4020*/  NOP ;  /* 0x0000000000007918 */ /* 0x000fe20000000000 */
.L_x_6:
[----:B0-----:R-:W-:Y:S01]  /*4030*/  UMOV UR4, URZ ;  /* 0x000000ff00047c82 */ /* 0x001fe20008000000 */
[----:B------:R-:W-:Y:S01]  /*4040*/  UMOV UR12, UR18 ;  /* 0x00000012000c7c82 */ /* 0x000fe20008000000 */
[----:B------:R-:W-:Y:S01]  /*4050*/  UMOV UR13, UR19 ;  /* 0x00000013000d7c82 */ /* 0x000fe20008000000 */
[----:B------:R-:W-:Y:S02]  /*4060*/  IMAD.SHL.U32 R173, R4, 0x20, RZ ;  /* 0x0000002004ad7824 */ /* 0x000fe400078e00ff */
[----:B------:R-:W-:Y:S01]  /*4070*/  IMAD.SHL.U32 R5, R5, 0x20, RZ ;  /* 0x0000002005057824 */ /* 0x000fe200078e00ff */
[----:B------:R-:W-:Y:S06]  /*4080*/  @!P3 BRA `(.L_x_7) ;  /* 0x0000001800b8b947 */ /* 0x000fec0003800000 */
[----:B------:R-:W-:Y:S01]  /*4090*/  UIADD3 UR5, UPT, UPT, UR9, 0x12000, URZ ;  /* 0x0001200009057890 */ /* 0x000fe2000fffe0ff */
[----:B------:R-:W-:Y:S01]  /*40a0*/  IMAD.MOV.U32 R4, RZ, RZ, R174 ;  /* 0x000000ffff047224 */ /* 0x000fe200078e00ae */
[----:B------:R-:W-:Y:S01]  /*40b0*/  UMOV UR14, 0xfffffffe ;  /* 0xfffffffe000e7882 */ /* 0x000fe20000000000 */
[----:B------:R-:W-:Y:S01]  /*40c0*/  UMOV UR15, 0x7fffbfdf ;  /* 0x7fffbfdf000f7882 */ /* 0x000fe20000000000 */
[----:B------:R-:W-:Y:S01]  /*40d0*/  USHF.R.U32.HI UR5, URZ, 0x4, UR5 ;  /* 0x00000004ff057899 */ /* 0x000fe20008011605 */
[----:B------:R-:W-:Y:S01]  /*40e0*/  UMOV UR7, URZ ;  /* 0x000000ff00077c82 */ /* 0x000fe20008000000 */
[----:B------:R-:W-:Y:S02]  /*40f0*/  ULOP3.LUT UR18, UR16, 0x1000000, URZ, 0xfc, !UPT ;  /* 0x0100000010127892 */ /* 0x000fe4000f8efcff */
[----:B------:R-:W-:Y:S02]  /*4100*/  USGXT.U32 UR6, UR5, 0xe ;  /* 0x0000000e0506789a */ /* 0x000fe40008000000 */
[----:B------:R-:W-:-:S02]  /*4110*/  UIADD3.64 UR26, UPT, UPT, UR12, 0x180, URZ ;  /* 0x000001800c1a7897 */ /* 0x000fc4000fffe0ff */
[----:B------:R-:W-:Y:S02]  /*4120*/  UIADD3.64 UR28, UPT, UPT, UR12, 0x200, URZ ;  /* 0x000002000c1c7897 */ /* 0x000fe4000fffe0ff */
[----:B------:R-:W-:Y:S02]  /*4130*/  UIADD3.64 UR30, UPT, UPT, UR12, 0x380, URZ ;  /* 0x000003800c1e7897 */ /* 0x000fe4000fffe0ff */
[----:B------:R-:W-:Y:S02]  /*4140*/  UIADD3.64 UR32, UPT, UPT, UR12, 0x400, URZ ;  /* 0x000004000c207897 */ /* 0x000fe4000fffe0ff */
[----:B------:R-:W-:Y:S02]  /*4150*/  UIADD3.64 UR34, UPT, UPT, UR12, 0x580, URZ ;  /* 0x000005800c227897 */ /* 0x000fe4000fffe0ff */
[----:B------:R-:W-:Y:S02]  /*4160*/  UIADD3.64 UR36, UPT, UPT, UR12, 0x600, URZ ;  /* 0x000006000c247897 */ /* 0x000fe4000fffe0ff */
[----:B------:R-:W-:Y:S01]  /*4170*/  UIADD3.64 UR14, UPT, UPT, UR6, -UR14, URZ ;  /* 0x8000000e060e7297 */ /* 0x000fe2000fffe0ff */
[----:B------:R-:W-:Y:S01]  /*4180*/  UMOV UR24, 0x1 ;  /* 0x0000000100187882 */ /* 0x000fe20000000000 */
[----:B------:R-:W-:Y:S01]  /*4190*/  UMOV UR5, URZ ;  /* 0x000000ff00057c82 */ /* 0x000fe20008000000 */
[----:B------:R-:W-:Y:S01]  /*41a0*/  UMOV UR16, UR6 ;  /* 0x0000000600107c82 */ /* 0x000fe20008000000 */
[----:B------:R-:W-:-:S08]  /*41b0*/  UMOV UR17, 0x80004020 ;  /* 0x8000402000117882 */ /* 0x000fd00000000000 */
.L_x_10:
[----:B------:R-:W-:Y:S01]  /*41c0*/  USHF.L.U32 UR4, UR4, 0x1f, URZ ;  /* 0x0000001f04047899 */ /* 0x000fe200080006ff */
[----:B------:R-:W-:-:S04]  /*41d0*/  IMAD.WIDE R20, R173, 0x2, R20 ;  /* 0x00000002ad147825 */ /* 0x000fc800078e0214 */
[----:B------:R-:W-:-:S04]  /*41e0*/  IMAD.WIDE R18, R173, 0x2, R18 ;  /* 0x00000002ad127825 */ /* 0x000fc800078e0212 */
[----:B0-----:R-:W-:-:S04]  /*41f0*/  IMAD.U32 R174, RZ, RZ, UR4 ;  /* 0x00000004ffae7e24 */ /* 0x001fc8000f8e00ff */
[----:B------:R-:W0:Y:S02]  /*4200*/  SYNCS.PHASECHK.TRANS64.TRYWAIT P1, [UR11], R174 ;  /* 0x000000aeff0075a7 */ /* 0x000e24000802110b */
[----:B0-----:R-:W-:Y:S05]  /*4210*/  @!P1 BRA `(.L_x_8) ;  /* 0x0000009000849947 */ /* 0x001fea0003800000 */
.L_x_16:
[----:B------:R-:W-:Y:S01]  /*4220*/  ISETP.GT.AND P6, PT, R69, RZ, PT ;  /* 0x000000ff4500720c */ /* 0x000fe20003fc4270 */
[C---:B------:R-:W-:Y:S01]  /*4230*/  IMAD.WIDE R8, R173.reuse, 0x2, R8 ;  /* 0x00000002ad087825 */ /* 0x040fe200078e0208 */
[----:B------:R-:W-:Y:S02]  /*4240*/  PRMT R216, RZ, 0x7610, R216 ;  /* 0x00007610ffd87816 */ /* 0x000fe400000000d8 */
[----:B------:R-:W-:Y:S01]  /*4250*/  PRMT R218, RZ, 0x7610, R218 ;  /* 0x00007610ffda7816 */ /* 0x000fe200000000da */
[----:B------:R-:W-:Y:S01]  /*4260*/  IMAD.WIDE R6, R173, 0x2, R6 ;  /* 0x00000002ad067825 */ /* 0x000fe200078e0206 */
[C---:B------:R-:W-:Y:S02]  /*4270*/  ISETP.GT.AND P5, PT, R69.reuse, 0x8, PT ;  /* 0x000000084500780c */ /* 0x040fe40003fa4270 */
[----:B------:R-:W-:Y:S01]  /*4280*/  ISETP.GT.AND P4, PT, R69, 0x10, PT ;  /* 0x000000104500780c */ /* 0x000fe20003f84270 */
[----:B------:R-:W-:Y:S01]  /*4290*/  IMAD.WIDE R16, R173, 0x2, R16 ;  /* 0x00000002ad107825 */ /* 0x000fe200078e0210 */
[----:B------:R-:W-:-:S02]  /*42a0*/  ISETP.GT.AND P1, PT, R69, 0x1, PT ;  /* 0x000000014500780c */ /* 0x000fc40003f24270 */
[----:B------:R-:W-:Y:S01]  /*42b0*/  ISETP.GT.AND P3, PT, R69, 0x9, PT ;  /* 0x000000094500780c */ /* 0x000fe20003f64270 */
[----:B------:R-:W2:Y:S01]  /*42c0*/  @P6 LDG.E.U16 R216, desc[UR22][R6.64] ;  /* 0x0000001606d86981 */ /* 0x000ea2000c1e1500 */
[----:B------:R-:W-:-:S03]  /*42d0*/  IMAD.WIDE R14, R173, 0x2, R14 ;  /* 0x00000002ad0e7825 */ /* 0x000fc600078e020e */
[----:B------:R-:W3:Y:S01]  /*42e0*/  @P6 LDG.E.U16 R218, desc[UR22][R8.64] ;  /* 0x0000001608da6981 */ /* 0x000ee2000c1e1500 */
[----:B------:R-:W-:Y:S01]  /*42f0*/  ISETP.GT.AND P6, PT, R69, 0x18, PT ;  /* 0x000000184500780c */ /* 0x000fe20003fc4270 */
[C---:B------:R-:W-:Y:S01]  /*4300*/  IMAD.WIDE R12, R173.reuse, 0x2, R12 ;  /* 0x00000002ad0c7825 */ /* 0x040fe200078e020c */
[----:B------:R-:W-:Y:S02]  /*4310*/  PRMT R224, RZ, 0x7610, R224 ;  /* 0x00007610ffe07816 */ /* 0x000fe400000000e0 */
[----:B------:R-:W-:Y:S01]  /*4320*/  PRMT R226, RZ, 0x7610, R226 ;  /* 0x00007610ffe27816 */ /* 0x000fe200000000e2 */
[C---:B------:R-:W-:Y:S01]  /*4330*/  IMAD.WIDE R10, R173.reuse, 0x2, R10 ;  /* 0x00000002ad0a7825 */ /* 0x040fe200078e020a */
[----:B------:R-:W-:Y:S02]  /*4340*/  PRMT R232, RZ, 0x7610, R232 ;  /* 0x00007610ffe87816 */ /* 0x000fe400000000e8 */
[----:B------:R-:W-:Y:S01]  /*4350*/  PRMT R234, RZ, 0x7610, R234 ;  /* 0x00007610ffea7816 */ /* 0x000fe200000000ea */
[C---:B------:R-:W-:Y:S01]  /*4360*/  IMAD.WIDE R22, R173.reuse, 0x2, R22 ;  /* 0x00000002ad167825 */ /* 0x040fe200078e0216 */
[----:B------:R-:W-:Y:S01]  /*4370*/  PRMT R238, RZ, 0x7610, R238 ;  /* 0x00007610ffee7816 */ /* 0x000fe200000000ee */
[----:B------:R-:W4:Y:S01]  /*4380*/  @P5 LDG.E.U16 R224, desc[UR22][R10.64] ;  /* 0x000000160ae05981 */ /* 0x000f22000c1e1500 */
[----:B------:R-:W-:Y:S01]  /*4390*/  PRMT R240, RZ, 0x7610, R240 ;  /* 0x00007610fff07816 */ /* 0x000fe200000000f0 */
[C---:B------:R-:W-:Y:S01]  /*43a0*/  IMAD.WIDE R36, R173.reuse, 0x2, R36 ;  /* 0x00000002ad247825 */ /* 0x040fe200078e0224 */
[----:B------:R-:W-:Y:S01]  /*43b0*/  PRMT R220, RZ, 0x7610, R220 ;  /* 0x00007610ffdc7816 */ /* 0x000fe200000000dc */
[----:B------:R-:W5:Y:S01]  /*43c0*/  @P5 LDG.E.U16 R226, desc[UR22][R12.64] ;  /* 0x000000160ce25981 */ /* 0x000f62000c1e1500 */
[----:B------:R-:W-:Y:S01]  /*43d0*/  PRMT R222, RZ, 0x7610, R222 ;  /* 0x00007610ffde7816 */ /* 0x000fe200000000de */
[----:B------:R-:W-:Y:S01]  /*43e0*/  IMAD.WIDE R34, R173, 0x2, R34 ;  /* 0x00000002ad227825 */ /* 0x000fe200078e0222 */
[----:B------:R-:W-:Y:S01]  /*43f0*/  PRMT R228, RZ, 0x7610, R228 ;  /* 0x00007610ffe47816 */ /* 0x000fe200000000e4 */
[----:B------:R-:W2:Y:S04]  /*4400*/  @P4 LDG.E.U16 R232, desc[UR22][R14.64] ;  /* 0x000000160ee84981 */ /* 0x000ea8000c1e1500 */
[----:B------:R-:W2:Y:S04]  /*4410*/  @P4 LDG.E.U16 R234, desc[UR22][R16.64] ;  /* 0x0000001610ea4981 */ /* 0x000ea8000c1e1500 */
[----:B------:R-:W2:Y:S04]  /*4420*/  @P6 LDG.E.U16 R238, desc[UR22][R18.64] ;  /* 0x0000001612ee6981 */ /* 0x000ea8000c1e1500 */
[----:B------:R-:W2:Y:S04]  /*4430*/  @P6 LDG.E.U16 R240, desc[UR22][R20.64] ;  /* 0x0000001614f06981 */ /* 0x000ea8000c1e1500 */
[----:B------:R-:W2:Y:S04]  /*4440*/  @P1 LDG.E.U16 R220, desc[UR22][R34.64] ;  /* 0x0000001622dc1981 */ /* 0x000ea8000c1e1500 */
[----:B------:R-:W2:Y:S04]  /*4450*/  @P1 LDG.E.U16 R222, desc[UR22][R36.64] ;  /* 0x0000001624de1981 */ /* 0x000ea8000c1e1500 */
[----:B------:R-:W2:Y:S01]  /*4460*/  @P3 LDG.E.U16 R228, desc[UR22][R22.64] ;  /* 0x0000001616e43981 */ /* 0x000ea2000c1e1500 */
[----:B------:R-:W-:Y:S01]  /*4470*/  ISETP.GT.AND P1, PT, R69, 0x2, PT ;  /* 0x000000024500780c */ /* 0x000fe20003f24270 */
[----:B------:R-:W-:Y:S01]  /*4480*/  IMAD.WIDE R40, R173, 0x2, R40 ;  /* 0x00000002ad287825 */ /* 0x000fe200078e0228 */
[----:B------:R-:W-:-:S02]  /*4490*/  PRMT R243, RZ, 0x7610, R243 ;  /* 0x00007610fff37816 */ /* 0x000fc400000000f3 */
[----:B------:R-:W-:Y:S01]  /*44a0*/  PRMT R241, RZ, 0x7610, R241 ;  /* 0x00007610fff17816 */ /* 0x000fe200000000f1 */
[----:B------:R-:W-:Y:S01]  /*44b0*/  IMAD.WIDE R38, R173, 0x2, R38 ;  /* 0x00000002ad267825 */ /* 0x000fe200078e0226 */
[C---:B------:R-:W-:Y:S02]  /*44c0*/  ISETP.GT.AND P4, PT, R69.reuse, 0x4, PT ;  /* 0x000000044500780c */ /* 0x040fe40003f84270 */
[----:B------:R-:W-:-:S05]  /*44d0*/  ISETP.GT.AND P5, PT, R69, 0x5, PT ;  /* 0x000000054500780c */ /* 0x000fca0003fa4270 */
[----:B------:R-:W2:Y:S04]  /*44e0*/  @P1 LDG.E.U16 R243, desc[UR22][R38.64] ;  /* 0x0000001626f31981 */ /* 0x000ea8000c1e1500 */
[----:B------:R-:W2:Y:S01]  /*44f0*/  @P1 LDG.E.U16 R241, desc[UR22][R40.64] ;  /* 0x0000001628f11981 */ /* 0x000ea2000c1e1500 */
[----:B------:R-:W-:Y:S01]  /*4500*/  ISETP.GT.AND P1, PT, R69, 0x6, PT ;  /* 0x000000064500780c */ /* 0x000fe20003f24270 */
[C---:B------:R-:W-:Y:S01]  /*4510*/  IMAD.WIDE R106, R173.reuse, 0x2, R106 ;  /* 0x00000002ad6a7825 */ /* 0x040fe200078e026a */
[----:B------:R-:W-:Y:S02]  /*4520*/  PRMT R209, RZ, 0x7610, R209 ;  /* 0x00007610ffd17816 */ /* 0x000fe400000000d1 */
[----:B------:R-:W-:Y:S01]  /*4530*/  PRMT R207, RZ, 0x7610, R207 ;  /* 0x00007610ffcf7816 */ /* 0x000fe200000000cf */
[----:B------:R-:W-:Y:S01]  /*4540*/  IMAD.WIDE R90, R173, 0x2, R90 ;  /* 0x00000002ad5a7825 */ /* 0x000fe200078e025a */
[----:B------:R-:W-:-:S02]  /*4550*/  PRMT R212, RZ, 0x7610, R212 ;  /* 0x00007610ffd47816 */ /* 0x000fc400000000d4 */
[----:B------:R-:W-:Y:S01]  /*4560*/  PRMT R210, RZ, 0x7610, R210 ;  /* 0x00007610ffd27816 */ /* 0x000fe200000000d2 */
[C---:B------:R-:W-:Y:S01]  /*4570*/  IMAD.WIDE R88, R173.reuse, 0x2, R88 ;  /* 0x00000002ad587825 */ /* 0x040fe200078e0258 */
[----:B------:R-:W-:Y:S02]  /*4580*/  PRMT R196, RZ, 0x7610, R196 ;  /* 0x00007610ffc47816 */ /* 0x000fe400000000c4 */
[----:B------:R-:W-:Y:S01]  /*4590*/  PRMT R194, RZ, 0x7610, R194 ;  /* 0x00007610ffc27816 */ /* 0x000fe200000000c2 */
[C---:B------:R-:W-:Y:S01]  /*45a0*/  IMAD.WIDE R74, R173.reuse, 0x2, R74 ;  /* 0x00000002ad4a7825 */ /* 0x040fe200078e024a */
[----:B------:R-:W2:Y:S03]  /*45b0*/  @P5 LDG.E.U16 R212, desc[UR22][R88.64] ;  /* 0x0000001658d45981 */ /* 0x000ea6000c1e1500 */
[C---:B------:R-:W-:Y:S01]  /*45c0*/  IMAD.WIDE R72, R173.reuse, 0x2, R72 ;  /* 0x00000002ad487825 */ /* 0x040fe200078e0248 */
[----:B------:R-:W2:Y:S03]  /*45d0*/  @P4 LDG.E.U16 R207, desc[UR22][R74.64] ;  /* 0x000000164acf4981 */ /* 0x000ea6000c1e1500 */
[----:B------:R-:W-:Y:S01]  /*45e0*/  IMAD.WIDE R104, R173, 0x2, R104 ;  /* 0x00000002ad687825 */ /* 0x000fe200078e0268 */
[----:B------:R-:W3:Y:S01]  /*45f0*/  @P4 LDG.E.U16 R209, desc[UR22][R72.64] ;  /* 0x0000001648d14981 */ /* 0x000ee2000c1e1500 */
[----:B------:R-:W-:-:S03]  /*4600*/  ISETP.GT.AND P4, PT, R69, 0xb, PT ;  /* 0x0000000b4500780c */ /* 0x000fc60003f84270 */
[----:B------:R-:W4:Y:S01]  /*4610*/  @P5 LDG.E.U16 R210, desc[UR22][R90.64] ;  /* 0x000000165ad25981 */ /* 0x000f22000c1e1500 */
[----:B------:R-:W-:-:S03]  /*4620*/  ISETP.GT.AND P5, PT, R69, 0xa, PT ;  /* 0x0000000a4500780c */ /* 0x000fc60003fa4270 */
[----:B------:R-:W5:Y:S04]  /*4630*/  @P1 LDG.E.U16 R196, desc[UR22][R104.64] ;  /* 0x0000001668c41981 */ /* 0x000f68000c1e1500 */
[----:B------:R-:W5:Y:S01]  /*4640*/  @P1 LDG.E.U16 R194, desc[UR22][R106.64] ;  /* 0x000000166ac21981 */ /* 0x000f62000c1e1500 */
        /* <DEDUP_REMOVED lines=11> */
[----:B------:R-:W-:Y:S02]  /*4700*/  PRMT R203, RZ, 0x7610, R203 ;  /* 0x00007610ffcb7816 */ /* 0x000fe400000000cb */
[----:B------:R-:W5:Y:S01]  /*4710*/  @P4 LDG.E.U16 R219, desc[UR22][R60.64] ;  /* 0x000000163cdb4981 */ /* 0x000f62000c1e1500 */
[----:B------:R-:W-:-:S03]  /*4720*/  IMAD.WIDE R44, R173, 0x2, R44 ;  /* 0x00000002ad2c7825 */ /* 0x000fc600078e022c */
[----:B------:R-:W5:Y:S01]  /*4730*/  @P4 LDG.E.U16 R221, desc[UR22][R58.64] ;  /* 0x000000163add4981 */ /* 0x000f62000c1e1500 */
[----:B------:R-:W-:-:S04]  /*4740*/  IMAD.WIDE R42, R173, 0x2, R42 ;  /* 0x00000002ad2a7825 */ /* 0x000fc800078e022a */
[----:B------:R-:W-:Y:S01]  /*4750*/  IMAD.WIDE R24, R173, 0x2, R24 ;  /* 0x00000002ad187825 */ /* 0x000fe200078e0218 */
[----:B------:R-:W5:Y:S01]  /*4760*/  @P5 LDG.E.U16 R239, desc[UR22][R42.64] ;  /* 0x000000162aef5981 */ /* 0x000f62000c1e1500 */
[----:B------:R-:W-:-:S03]  /*4770*/  ISETP.GT.AND P4, PT, R69, 0xf, PT ;  /* 0x0000000f4500780c */ /* 0x000fc60003f84270 */
[----:B------:R-:W5:Y:S01]  /*4780*/  @P3 LDG.E.U16 R174, desc[UR22][R24.64] ;  /* 0x0000001618ae3981 */ /* 0x000f62000c1e1500 */
[----:B------:R-:W-:-:S03]  /*4790*/  ISETP.GT.AND P3, PT, R69, 0xd, PT ;  /* 0x0000000d4500780c */ /* 0x000fc60003f64270 */
[----:B------:R-:W5:Y:S01]  /*47a0*/  @P5 LDG.E.U16 R235, desc[UR22][R44.64] ;  /* 0x000000162ceb5981 */ /* 0x000f62000c1e1500 */
        /* <DEDUP_REMOVED lines=15> */
[----:B------:R-:W-:Y:S01]  /*48a0*/  PRMT R178, RZ, 0x7610, R178 ;  /* 0x00007610ffb27816 */ /* 0x000fe200000000b2 */
[C---:B------:R-:W-:Y:S01]  /*48b0*/  IMAD.WIDE R110, R173.reuse, 0x2, R110 ;  /* 0x00000002ad6e7825 */ /* 0x040fe200078e026e */
[----:B------:R-:W5:Y:S03]  /*48c0*/  @P4 LDG.E.U16 R185, desc[UR22][R154.64] ;  /* 0x000000169ab94981 */ /* 0x000f66000c1e1500 */
[C---:B------:R-:W-:Y:S01]  /*48d0*/  IMAD.WIDE R108, R173.reuse, 0x2, R108 ;  /* 0x00000002ad6c7825 */ /* 0x040fe200078e026c */
[----:B------:R-:W5:Y:S03]  /*48e0*/  @P5 LDG.E.U16 R190, desc[UR22][R110.64] ;  /* 0x000000166ebe5981 */ /* 0x000f66000c1e1500 */
[C---:B------:R-:W-:Y:S01]  /*48f0*/  IMAD.WIDE R94, R173.reuse, 0x2, R94 ;  /* 0x00000002ad5e7825 */ /* 0x040fe200078e025e */
[----:B------:R-:W5:Y:S03]  /*4900*/  @P5 LDG.E.U16 R192, desc[UR22][R108.64] ;  /* 0x000000166cc05981 */ /* 0x000f66000c1e1500 */
[----:B------:R-:W-:Y:S01]  /*4910*/  IMAD.WIDE R92, R173, 0x2, R92 ;  /* 0x00000002ad5c7825 */ /* 0x000fe200078e025c */
[----:B------:R-:W5:Y:S01]  /*4920*/  @P3 LDG.E.U16 R206, desc[UR22][R94.64] ;  /* 0x000000165ece3981 */ /* 0x000f62000c1e1500 */
[----:B------:R-:W-:-:S02]  /*4930*/  ISETP.GT.AND P6, PT, R69, 0x3, PT ;  /* 0x000000034500780c */ /* 0x000fc40003fc4270 */
[C---:B------:R-:W-:Y:S01]  /*4940*/  ISETP.GT.AND P5, PT, R69.reuse, 0x13, PT ;  /* 0x000000134500780c */ /* 0x040fe20003fa4270 */
        /* <DEDUP_REMOVED lines=19> */
[----:B------:R-:W-:Y:S01]  /*4a80*/  IMAD.WIDE R64, R173, 0x2, R64 ;  /* 0x00000002ad407825 */ /* 0x000fe200078e0240 */
[----:B------:R-:W-:-:S02]  /*4a90*/  PRMT R204, RZ, 0x7610, R204 ;  /* 0x00007610ffcc7816 */ /* 0x000fc400000000cc */
[----:B------:R-:W-:Y:S01]  /*4aa0*/  PRMT R202, RZ, 0x7610, R202 ;  /* 0x00007610ffca7816 */ /* 0x000fe200000000ca */
[C---:B------:R-:W-:Y:S01]  /*4ab0*/  IMAD.WIDE R62, R173.reuse, 0x2, R62 ;  /* 0x00000002ad3e7825 */ /* 0x040fe200078e023e */
[----:B------:R-:W5:Y:S03]  /*4ac0*/  @P5 LDG.E.U16 R215, desc[UR22][R64.64] ;  /* 0x0000001640d75981 */ /* 0x000f66000c1e1500 */
        /* <DEDUP_REMOVED lines=12> */
[----:B------:R-:W5:Y:S04]  /*4b90*/  @P4 LDG.E.U16 R201, desc[UR22][R80.64] ;  /* 0x0000001650c94981 */ /* 0x000f68000c1e1500 */
        /* <DEDUP_REMOVED lines=64> */
[----:B------:R-:W5:Y:S04]  /*4fa0*/  @P3 LDG.E.U16 R211, desc[UR22][R70.64] ;  /* 0x0000001646d33981 */ /* 0x000f68000c1e1500 */
[----:B------:R-:W5:Y:S04]  /*4fb0*/  @P3 LDG.E.U16 R213, desc[UR22][R66.64] ;  /* 0x0000001642d53981 */ /* 0x000f68000c1e1500 */
[----:B------:R-:W5:Y:S04]  /*4fc0*/  @P4 LDG.E.U16 R184, desc[UR22][R116.64] ;  /* 0x0000001674b84981 */ /* 0x000f68000c1e1500 */
[----:B------:R-:W5:Y:S04]  /*4fd0*/  @P4 LDG.E.U16 R182, desc[UR22][R118.64] ;  /* 0x0000001676b64981 */ /* 0x000f68000c1e1500 */
[----:B------:R-:W5:Y:S04]  /*4fe0*/  @P1 LDG.E.U16 R177, desc[UR22][R158.64] ;  /* 0x000000169eb11981 */ /* 0x000f68000c1e1500 */
[----:B------:R-:W5:Y:S01]  /*4ff0*/  @P1 LDG.E.U16 R175, desc[UR22][R166.64] ;  /* 0x00000016a6af1981 */ /* 0x000f62000c1e1500 */
[----:B------:R-:W-:Y:S01]  /*5000*/  BAR.SYNC.DEFER_BLOCKING 0x0 ;  /* 0x0000000000007b1d */ /* 0x000fe20000010000 */
[----:B------:R-:W-:Y:S01]  /*5010*/  ISETP.GE.AND P1, PT, R170, R69, PT ;  /* 0x00000045aa00720c */ /* 0x000fe20003f26270 */
[----:B------:R-:W-:Y:S01]  /*5020*/  IMAD.WIDE R148, R5, 0x2, R148 ;  /* 0x0000000205947825 */ /* 0x000fe200078e0294 */
[----:B------:R-:W-:-:S02]  /*5030*/  PRMT R242, RZ, 0x7610, R242 ;  /* 0x00007610fff27816 */ /* 0x000fc400000000f2 */
[----:B------:R-:W-:Y:S01]  /*5040*/  PRMT R244, RZ, 0x7610, R244 ;  /* 0x00007610fff47816 */ /* 0x000fe200000000f4 */
[C---:B------:R-:W-:Y:S01]  /*5050*/  IMAD.WIDE R146, R5.reuse, 0x2, R146 ;  /* 0x0000000205927825 */ /* 0x040fe200078e0292 */
[----:B------:R-:W-:Y:S02]  /*5060*/  PRMT R248, RZ, 0x7610, R248 ;  /* 0x00007610fff87816 */ /* 0x000fe400000000f8 */
[----:B------:R-:W-:Y:S01]  /*5070*/  PRMT R250, RZ, 0x7610, R250 ;  /* 0x00007610fffa7816 */ /* 0x000fe200000000fa */
[----:B------:R-:W-:Y:S01]  /*5080*/  IMAD.WIDE R144, R5, 0x2, R144 ;  /* 0x0000000205907825 */ /* 0x000fe200078e0290 */
[----:B------:R-:W-:-:S03]  /*5090*/  PRMT R252, RZ, 0x7610, R252 ;  /* 0x00007610fffc7816 */ /* 0x000fc600000000fc */
[----:B------:R-:W-:-:S04]  /*50a0*/  IMAD.WIDE R142, R5, 0x2, R142 ;  /* 0x00000002058e7825 */ /* 0x000fc800078e028e */
[C---:B------:R-:W-:Y:S01]  /*50b0*/  IMAD.WIDE R140, R5.reuse, 0x2, R140 ;  /* 0x00000002058c7825 */ /* 0x040fe200078e028c */
[----:B--2---:R0:W-:Y:S03]  /*50c0*/  STS.U16 [R199+UR9+0x8000], R216 ;  /* 0x008000d8c7007988 */ /* 0x0041e60008000409 */
[C---:B------:R-:W-:Y:S01]  /*50d0*/  IMAD.WIDE R138, R5.reuse, 0x2, R138 ;  /* 0x00000002058a7825 */ /* 0x040fe200078e028a */
[----:B---3--:R1:W-:Y:S03]  /*50e0*/  STS.U16 [R199+UR9+0xc000], R218 ;  /* 0x00c000dac7007988 */ /* 0x0083e60008000409 */
[C---:B------:R-:W-:Y:S01]  /*50f0*/  IMAD.WIDE R136, R5.reuse, 0x2, R136 ;  /* 0x0000000205887825 */ /* 0x040fe200078e0288 */
[----:B----4-:R2:W-:Y:S03]  /*5100*/  STS.U16 [R199+UR9+0x8400], R224 ;  /* 0x008400e0c7007988 */ /* 0x0105e60008000409 */
[C---:B------:R-:W-:Y:S01]  /*5110*/  IMAD.WIDE R134, R5.reuse, 0x2, R134 ;  /* 0x0000000205867825 */ /* 0x040fe200078e0286 */
[----:B0-----:R-:W-:Y:S01]  /*5120*/  PRMT R216, RZ, 0x7610, R216 ;  /* 0x00007610ffd87816 */ /* 0x001fe200000000d8 */
[----:B-----5:R0:W-:Y:S02]  /*5130*/  STS.U16 [R199+UR9+0xc400], R226 ;  /* 0x00c400e2c7007988 */ /* 0x0201e40008000409 */
[C---:B------:R-:W-:Y:S01]  /*5140*/  IMAD.WIDE R132, R5.reuse, 0x2, R132 ;  /* 0x0000000205847825 */ /* 0x040fe200078e0284 */
[----:B-1----:R-:W-:Y:S01]  /*5150*/  PRMT R218, RZ, 0x7610, R218 ;  /* 0x00007610ffda7816 */ /* 0x002fe200000000da */
[----:B------:R1:W-:Y:S02]  /*5160*/  STS.U16 [R199+UR9+0x8800], R232 ;  /* 0x008800e8c7007988 */ /* 0x0003e40008000409 */
[C---:B------:R-:W-:Y:S01]  /*5170*/  IMAD.WIDE R130, R5.reuse, 0x2, R130 ;  /* 0x0000000205827825 */ /* 0x040fe200078e0282 */
[----:B--2---:R-:W-:Y:S01]  /*5180*/  PRMT R224, RZ, 0x7610, R224 ;  /* 0x00007610ffe07816 */ /* 0x004fe200000000e0 */
[----:B------:R2:W-:Y:S02]  /*5190*/  STS.U16 [R199+UR9+0xc800], R234 ;  /* 0x00c800eac7007988 */ /* 0x0005e40008000409 */
[C---:B------:R-:W-:Y:S01]  /*51a0*/  IMAD.WIDE R128, R5.reuse, 0x2, R128 ;  /* 0x0000000205807825 */ /* 0x040fe200078e0280 */
[----:B0-----:R-:W-:Y:S01]  /*51b0*/  PRMT R226, RZ, 0x7610, R226 ;  /* 0x00007610ffe27816 */ /* 0x001fe200000000e2 */
[----:B------:R0:W-:Y:S02]  /*51c0*/  STS.U16 [R199+UR9+0x8c00], R238 ;  /* 0x008c00eec7007988 */ /* 0x0001e40008000409 */
        /* <DEDUP_REMOVED lines=12> */
[----:B------:R-:W-:Y:S01]  /*5290*/  IMAD.WIDE R150, R5, 0x2, R150 ;  /* 0x0000000205967825 */ /* 0x000fe200078e0296 */
[----:B--2---:R-:W-:Y:S01]  /*52a0*/  PRMT R220, RZ, 0x7610, R220 ;  /* 0x00007610ffdc7816 */ /* 0x004fe200000000dc */
[----:B------:R-:W2:Y:S01]  /*52b0*/  @!P1 LDG.E.U16 R216, desc[UR22][R120.64] ;  /* 0x0000001678d89981 */ /* 0x000ea2000c1e1500 */
[----:B0-----:R-:W-:-:S03]  /*52c0*/  PRMT R222, RZ, 0x7610, R222 ;  /* 0x00007610ffde7816 */ /* 0x001fc600000000de */
[----:B------:R-:W3:Y:S01]  /*52d0*/  @!P1 LDG.E.U16 R218, desc[UR22][R122.64] ;  /* 0x000000167ada9981 */ /* 0x000ee2000c1e1500 */
[----:B-1----:R-:W-:-:S03]  /*52e0*/  PRMT R228, RZ, 0x7610, R228 ;  /* 0x00007610ffe47816 */ /* 0x002fc600000000e4 */
[----:B------:R-:W4:Y:S04]  /*52f0*/  @!P1 LDG.E.U16 R220, desc[UR22][R124.64] ;  /* 0x000000167cdc9981 */ /* 0x000f28000c1e1500 */
[----:B------:R-:W5:Y:S04]  /*5300*/  @!P1 LDG.E.U16 R222, desc[UR22][R126.64] ;  /* 0x000000167ede9981 */ /* 0x000f68000c1e1500 */
[----:B------:R-:W2:Y:S04]  /*5310*/  @!P1 LDG.E.U16 R224, desc[UR22][R128.64] ;  /* 0x0000001680e09981 */ /* 0x000ea8000c1e1500 */
        /* <DEDUP_REMOVED lines=11> */
[----:B------:R0:W-:Y:S04]  /*53d0*/  STS.U16 [R247+UR9+0xc480], R174 ;  /* 0x00c480aef7007988 */ /* 0x0001e80008000409 */
[----:B------:R0:W-:Y:S04]  /*53e0*/  STS.U16 [R247+UR9+0x8880], R176 ;  /* 0x008880b0f7007988 */ /* 0x0001e80008000409 */
[----:B------:R0:W-:Y:S01]  /*53f0*/  STS.U16 [R247+UR9+0xc880], R178 ;  /* 0x00c880b2f7007988 */ /* 0x0001e20008000409 */
[----:B------:R-:W-:-:S04]  /*5400*/  ULEA UR11, UR24, UR9, 0x3 ;  /* 0x00000009180b7291 */ /* 0x000fc8000f8e18ff */
[----:B------:R-:W-:Y:S01]  /*5410*/  UIADD3 UR11, UPT, UPT, UR11, 0x14000, URZ ;  /* 0x000140000b0b7890 */ /* 0x000fe2000fffe0ff */
        /* <DEDUP_REMOVED lines=51> */
[----:B---3--:R0:W-:Y:S04]  /*5750*/  STS.U16 [R237+UR9+0x12200], R218 ;  /* 0x012200daed007988 */ /* 0x0081e80008000409 */
[----:B----4-:R0:W-:Y:S04]  /*5760*/  STS.U16 [R237+UR9+0x12400], R220 ;  /* 0x012400dced007988 */ /* 0x0101e80008000409 */
[----:B-----5:R0:W-:Y:S04]  /*5770*/  STS.U16 [R237+UR9+0x12600], R222 ;  /* 0x012600deed007988 */ /* 0x0201e80008000409 */
        /* <DEDUP_REMOVED lines=12> */
[----:B------:R1:W-:Y:S06]  /*5840*/  MEMBAR.ALL.CTA ;  /* 0x0000000000007992 */ /* 0x0003ec0000008000 */
[----:B-1----:R-:W1:Y:S02]  /*5850*/  FENCE.VIEW.ASYNC.S ;  /* 0x00000000000073c6 */ /* 0x002e640000000000 */
[----:B-1----:R-:W-:Y:S06]  /*5860*/  BAR.SYNC.DEFER_BLOCKING 0x0 ;  /* 0x0000000000007b1d */ /* 0x002fec0000010000 */
[----:B------:R-:W-:Y:S05]  /*5870*/  @P0 BRA `(.L_x_9) ;  /* 0x0000000000900947 */ /* 0x000fea0003800000 */
[----:B------:R-:W-:Y:S02]  /*5880*/  UIADD3 UR25, UPT, UPT, UR8, 0x80, URZ ;  /* 0x0000008008197890 */ /* 0x000fe4000fffe0ff */
[----:B------:R-:W-:Y:S02]  /*5890*/  UIADD3 UR42, UPT, UPT, UR8, 0x80, URZ ;  /* 0x00000080082a7890 */ /* 0x000fe4000fffe0ff */
[----:B------:R-:W-:Y:S02]  /*58a0*/  UIADD3 UR43, UPT, UPT, UR8, 0x100, URZ ;  /* 0x00000100082b7890 */ /* 0x000fe4000fffe0ff */
[----:B------:R-:W-:Y:S02]  /*58b0*/  UIADD3 UR48, UPT, UPT, UR8, 0x100, URZ ;  /* 0x0000010008307890 */ /* 0x000fe4000fffe0ff */
[----:B------:R-:W-:Y:S01]  /*58c0*/  UIADD3 UR49, UPT, UPT, UR8, 0x180, URZ ;  /* 0x0000018008317890 */ /* 0x000fe2000fffe0ff */
[----:B------:R-:W-:Y:S01]  /*58d0*/  UMOV UR20, 0x0 ;  /* 0x0000000000147882 */ /* 0x000fe20000000000 */
[----:B------:R-:W-:Y:S01]  /*58e0*/  UMOV UR21, 0x8208490 ;  /* 0x0820849000157882 */ /* 0x000fe20000000000 */
[----:B------:R-:W-:Y:S01]  /*58f0*/  UMOV UR19, 0x40004040 ;  /* 0x4000404000137882 */ /* 0x000fe20000000000 */
[----:B------:R-:W-:-:S02]  /*5900*/  UIADD3 UR54, UPT, UPT, UR8, 0x180, URZ ;  /* 0x0000018008367890 */ /* 0x000fc4000fffe0ff */
[----:B------:R1:W-:Y:S01]  /*5910*/  UTCHMMA gdesc[UR18], gdesc[UR16], tmem[UR8], tmem[UR20], idesc[UR21], UPT ;  /* 0x00ff1410120075ea */ /* 0x0003e2000b800008 */
[----:B------:R-:W-:Y:S01]  /*5920*/  UMOV UR38, 0x0 ;  /* 0x0000000000267882 */ /* 0x000fe20000000000 */
[----:B------:R-:W-:Y:S01]  /*5930*/  UMOV UR39, 0x8208490 ;  /* 0x0820849000277882 */ /* 0x000fe20000000000 */
[----:B------:R-:W-:Y:S01]  /*5940*/  UMOV UR40, 0x0 ;  /* 0x0000000000287882 */ /* 0x000fe20000000000 */
[----:B------:R-:W-:Y:S01]  /*5950*/  UMOV UR41, 0x8208490 ;  /* 0x0820849000297882 */ /* 0x000fe20000000000 */
[----:B------:R-:W-:Y:S01]  /*5960*/  UMOV UR44, 0x0 ;  /* 0x00000000002c7882 */ /* 0x000fe20000000000 */
[----:B------:R-:W-:Y:S01]  /*5970*/  UMOV UR45, 0x8208490 ;  /* 0x08208490002d7882 */ /* 0x000fe20000000000 */
[----:B------:R1:W-:Y:S01]  /*5980*/  UTCHMMA gdesc[UR12], gdesc[UR14], tmem[UR8], tmem[UR38], idesc[UR39], UPT ;  /* 0x00ff260e0c0075ea */ /* 0x0003e2000b800008 */
        /* <DEDUP_REMOVED lines=8> */
[----:B------:R-:W-:Y:S01]  /*5a10*/  UMOV UR6, UR11 ;  /* 0x0000000b00067c82 */ /* 0x000fe20008000000 */
[----:B------:R-:W-:Y:S01]  /*5a20*/  UMOV UR7, URZ ;  /* 0x000000ff00077c82 */ /* 0x000fe20008000000 */
[----:B------:R1:W-:Y:S01]  /*5a30*/  UTCHMMA gdesc[UR30], gdesc[UR16], tmem[UR43], tmem[UR46], idesc[UR47], UPT ;  /* 0x00ff2e101e0075ea */ /* 0x0003e2000b80002b */
[----:B------:R-:W-:Y:S01]  /*5a40*/  UMOV UR56, 0x0 ;  /* 0x0000000000387882 */ /* 0x000fe20000000000 */
[----:B------:R-:W-:Y:S01]  /*5a50*/  UMOV UR57, 0x8208490 ;  /* 0x0820849000397882 */ /* 0x000fe20000000000 */
[----:B------:R1:W-:Y:S01]  /*5a60*/  UTCHMMA gdesc[UR32], gdesc[UR14], tmem[UR48], tmem[UR50], idesc[UR51], UPT ;  /* 0x00ff320e200075ea */ /* 0x0003e2000b800030 */
[----:B------:R-:W-:Y:S01]  /*5a70*/  UMOV UR4, UR6 ;  /* 0x0000000600047c82 */ /* 0x000fe20008000000 */
[----:B------:R1:W-:Y:S01]  /*5a80*/  UTCHMMA gdesc[UR34], gdesc[UR16], tmem[UR49], tmem[UR52], idesc[UR53], UPT ;  /* 0x00ff3410220075ea */ /* 0x0003e2000b800031 */
[----:B------:R1:W-:Y:S01]  /*5a90*/  UTCHMMA gdesc[UR36], gdesc[UR14], tmem[UR54], tmem[UR56], idesc[UR57], UPT ;  /* 0x00ff380e240075ea */ /* 0x0003e2000b800036 */
[----:B------:R1:W-:Y:S01]  /*5aa0*/  UTCBAR [UR4], URZ ;  /* 0x000000ff040073e9 */ /* 0x0003e200080000ff */
[----:B------:R-:W-:Y:S01]  /*5ab0*/  NOP ;  /* 0x0000000000007918 */ /* 0x000fe20000000000 */
.L_x_9:
[----:B------:R-:W-:Y:S01]  /*5ac0*/  UIADD3 UR24, UPT, UPT, UR24, 0x1, URZ ;  /* 0x0000000118187890 */ /* 0x000fe2000fffe0ff */
[----:B------:R-:W-:Y:S02]  /*5ad0*/  VIADD R4, R4, 0xffffffff ;  /* 0xffffffff04047836 */ /* 0x000fe40000000000 */
[----:B------:R-:W-:Y:S01]  /*5ae0*/  VIADD R69, R69, 0xffffffe0 ;  /* 0xffffffe045457836 */ /* 0x000fe20000000000 */
[----:B------:R-:W-:Y:S02]  /*5af0*/  UISETP.GT.AND UP1, UPT, UR24, 0x1, UPT ;  /* 0x000000011800788c */ /* 0x000fe4000bf24270 */
[----:B------:R-:W-:Y:S02]  /*5b00*/  ISETP.NE.U32.AND P1, PT, R4, RZ, PT ;  /* 0x000000ff0400720c */ /* 0x000fe40003f25070 */
[----:B-1----:R-:W-:Y:S02]  /*5b10*/  USEL UR4, URZ, 0x1, !UP1 ;  /* 0x00000001ff047887 */ /* 0x002fe4000c800000 */
[----:B------:R-:W-:-:S02]  /*5b20*/  USEL UR24, UR24, URZ, !UP1 ;  /* 0x000000ff18187287 */ /* 0x000fc4000c800000 */
[----:B------:R-:W-:-:S03]  /*5b30*/  ULOP3.LUT UR6, UR5, UR4, URZ, 0x3c, !UPT ;  /* 0x0000000405067292 */ /* 0x000fc6000f8e3cff */
[----:B------:R-:W-:-:S04]  /*5b40*/  UMOV UR4, UR5 ;  /* 0x0000000500047c82 */ /* 0x000fc80008000000 */
[----:B------:R-:W-:Y:S01]  /*5b50*/  UMOV UR5, UR6 ;  /* 0x0000000600057c82 */ /* 0x000fe20008000000 */
[----:B------:R-:W-:Y:S05]  /*5b60*/  @P1 BRA `(.L_x_10) ;  /* 0xffffffe400941947 */ /* 0x000fea000383ffff */
.L_x_7:
[----:B------:R-:W-:Y:S01]  /*5b70*/  ISETP.GE.AND P0, PT, R168, 0x20, PT ;  /* 0x00000020a800780c */ /* 0x000fe20003f06270 */
[----:B------:R-:W1:-:S12]  /*5b80*/  LDCU.128 UR12, c[0x0][0x390] ;  /* 0x00007200ff0c77ac */ /* 0x000e580008000c00 */
[----:B------:R-:W-:Y:S05]  /*5b90*/  @!P0 BRA `(.L_x_11) ;  /* 0x0000000000108947 */ /* 0x000fea0003800000 */
[----:B------:R-:W-:-:S06]  /*5ba0*/  USHF.L.U32 UR4, UR4, 0x1f, URZ ;  /* 0x0000001f04047899 */ /* 0x000fcc00080006ff */
[----:B------:R-:W-:-:S04]  /*5bb0*/  IMAD.U32 R4, RZ, RZ, UR4 ;  /* 0x00000004ff047e24 */ /* 0x000fc8000f8e00ff */
[----:B------:R-:W2:Y:S02]  /*5bc0*/  SYNCS.PHASECHK.TRANS64.TRYWAIT P0, [UR11], R4 ;  /* 0x00000004ff0075a7 */ /* 0x000ea4000800110b */
[----:B--2---:R-:W-:Y:S05]  /*5bd0*/  @!P0 BRA `(.L_x_12) ;  /* 0x0000007800208947 */ /* 0x004fea0003800000 */
.L_x_11:
[----:B------:R-:W-:Y:S01]  /*5be0*/  BAR.SYNC.DEFER_BLOCKING 0x0 ;  /* 0x0000000000007b1d */ /* 0x000fe20000010000 */
[C---:B------:R-:W-:Y:S01]  /*5bf0*/  VIADD R69, R0.reuse, 0x2 ;  /* 0x0000000200457836 */ /* 0x040fe20000000000 */
[----:B------:R-:W-:Y:S01]  /*5c00*/  LEA R189, R189, UR9, 0x4 ;  /* 0x00000009bdbd7c11 */ /* 0x000fe2000f8e20ff */
[C---:B------:R-:W-:Y:S02]  /*5c10*/  VIADD R70, R0.reuse, 0x1 ;  /* 0x0000000100467836 */ /* 0x040fe40000000000 */
[----:B------:R-:W-:Y:S01]  /*5c20*/  VIADD R72, R0, 0x3 ;  /* 0x0000000300487836 */ /* 0x000fe20000000000 */
[----:B-1----:R-:W-:Y:S01]  /*5c30*/  ISETP.GE.AND P0, PT, R69, UR15, PT ;  /* 0x0000000f45007c0c */ /* 0x002fe2000bf06270 */
[----:B------:R-:W-:Y:S01]  /*5c40*/  IMAD.SHL.U32 R69, R68, 0x10, RZ ;  /* 0x0000001044457824 */ /* 0x000fe200078e00ff */
[----:B------:R-:W-:Y:S01]  /*5c50*/  ISETP.GE.AND P4, PT, R70, UR15, PT ;  /* 0x0000000f46007c0c */ /* 0x000fe2000bf86270 */
[----:B------:R-:W-:Y:S01]  /*5c60*/  IMAD.SHL.U32 R68, R68, 0x20, RZ ;  /* 0x0000002044447824 */ /* 0x000fe200078e00ff */
[----:B------:R-:W-:Y:S01]  /*5c70*/  ISETP.GE.AND P5, PT, R72, UR15, PT ;  /* 0x0000000f48007c0c */ /* 0x000fe2000bfa6270 */
[C---:B------:R-:W-:Y:S01]  /*5c80*/  VIADD R71, R0.reuse, 0x4 ;  /* 0x0000000400477836 */ /* 0x040fe20000000000 */
[----:B------:R-:W-:Y:S01]  /*5c90*/  LOP3.LUT R69, R69, 0x7f0, RZ, 0xc0, !PT ;  /* 0x000007f045457812 */ /* 0x000fe200078ec0ff */
[----:B------:R-:W-:Y:S01]  /*5ca0*/  VIADD R70, R0, 0x5 ;  /* 0x0000000500467836 */ /* 0x000fe20000000000 */
[----:B------:R-:W-:Y:S01]  /*5cb0*/  LOP3.LUT R68, R68, 0x1000, RZ, 0xc0, !PT ;  /* 0x0000100044447812 */ /* 0x000fe200078ec0ff */
[----:B------:R-:W1:Y:S01]  /*5cc0*/  LDCU.64 UR38, c[0x0][0x398] ;  /* 0x00007300ff2677ac */ /* 0x000e620008000a00 */
[----:B------:R-:W-:-:S02]  /*5cd0*/  ISETP.GE.AND P1, PT, R71, UR15, PT ;  /* 0x0000000f47007c0c */ /* 0x000fc4000bf26270 */
[----:B------:R-:W-:Y:S01]  /*5ce0*/  ISETP.GE.AND P6, PT, R70, UR15, PT ;  /* 0x0000000f46007c0c */ /* 0x000fe2000bfc6270 */
[----:B------:R-:W2:Y:S01]  /*5cf0*/  LDCU.64 UR4, c[0x0][0x398] ;  /* 0x00007300ff0477ac */ /* 0x000ea20008000a00 */
[----:B0-----:R-:W-:Y:S01]  /*5d00*/  IADD3 R188, PT, PT, R69, UR9, R68 ;  /* 0x0000000945bc7c10 */ /* 0x001fe2000fffe044 */
[----:B------:R-:W0:Y:S01]  /*5d10*/  LDCU UR32, c[0x0][0x3b8] ;  /* 0x00007700ff2077ac */ /* 0x000e220008000800 */
[----:B------:R-:W3:Y:S02]  /*5d20*/  @!P2 SYNCS.CCTL.IV [UR9+0x14000] ;  /* 0x01400000ff00a9b1 */ /* 0x000ee40008000009 */
[----:B---3--:R-:W-:Y:S06]  /*5d30*/  BAR.SYNC.DEFER_BLOCKING 0x0 ;  /* 0x0000000000007b1d */ /* 0x008fec0000010000 */
[----:B------:R-:W3:Y:S01]  /*5d40*/  LDCU.64 UR6, c[0x0][0x398] ;  /* 0x00007300ff0677ac */ /* 0x000ee20008000a00 */
[----:B------:R-:W4:Y:S01]  /*5d50*/  LDTM.x64 R4, tmem[UR10] ;  /* 0x0000000a000479ee */ /* 0x000f220008340000 */
[----:B------:R-:W5:Y:S01]  /*5d60*/  LDTM.x64 R100, tmem[UR10+0x40] ;  /* 0x0000400a006479ee */ /* 0x000f620008340000 */
[----:B------:R-:W0:Y:S01]  /*5d70*/  LDCU.64 UR20, c[0x0][0x398] ;  /* 0x00007300ff1477ac */ /* 0x000e220008000a00 */
[----:B------:R-:W0:Y:S01]  /*5d80*/  LDCU.64 UR16, c[0x0][0x398] ;  /* 0x00007300ff1077ac */ /* 0x000e220008000a00 */
[----:B------:R-:W0:Y:S01]  /*5d90*/  LDCU.64 UR24, c[0x0][0x398] ;  /* 0x00007300ff1877ac */ /* 0x000e220008000a00 */
[----:B------:R-:W0:Y:S01]  /*5da0*/  LDCU.64 UR26, c[0x0][0x398] ;  /* 0x00007300ff1a77ac */ /* 0x000e220008000a00 */
[----:B------:R-:W0:Y:S01]  /*5db0*/  @!P2 SYNCS.CCTL.IV [UR9+0x14008] ;  /* 0x01400800ff00a9b1 */ /* 0x000e220008000009 */
[----:B------:R-:W0:Y:S01]  /*5dc0*/  LDCU.64 UR18, c[0x0][0x398] ;  /* 0x00007300ff1277ac */ /* 0x000e220008000a00 */
[----:B------:R-:W0:Y:S01]  /*5dd0*/  LDCU.64 UR28, c[0x0][0x398] ;  /* 0x00007300ff1c77ac */ /* 0x000e220008000a00 */
[----:B----4-:R-:W-:-:S02]  /*5de0*/  F2FP.BF16.F32.PACK_AB R192, R53, R52 ;  /* 0x0000003435c0723e */ /* 0x010fc400000010ff */
[----:B------:R-:W-:Y:S01]  /*5df0*/  F2FP.BF16.F32.PACK_AB R193, R55, R54 ;  /* 0x0000003637c1723e */ /* 0x000fe200000010ff */
[----:B------:R-:W4:Y:S01]  /*5e00*/  LDCU.64 UR30, c[0x0][0x398] ;  /* 0x00007300ff1e77ac */ /* 0x000f220008000a00 */
[----:B------:R-:W-:Y:S02]  /*5e10*/  F2FP.BF16.F32.PACK_AB R194, R57, R56 ;  /* 0x0000003839c2723e */ /* 0x000fe400000010ff */
[----:B------:R-:W-:Y:S01]  /*5e20*/  F2FP.BF16.F32.PACK_AB R195, R59, R58 ;  /* 0x0000003a3bc3723e */ /* 0x000fe200000010ff */
[----:B------:R-:W0:Y:S01]  /*5e30*/  LDCU UR43, c[0x0][0x398] ;  /* 0x00007300ff2b77ac */ /* 0x000e220008000800 */
[----:B------:R-:W-:Y:S02]  /*5e40*/  F2FP.BF16.F32.PACK_AB R196, R61, R60 ;  /* 0x0000003c3dc4723e */ /* 0x000fe400000010ff */
[----:B------:R-:W-:Y:S01]  /*5e50*/  F2FP.BF16.F32.PACK_AB R197, R63, R62 ;  /* 0x0000003e3fc5723e */ /* 0x000fe200000010ff */
[----:B------:R-:W0:Y:S01]  /*5e60*/  LDCU UR49, c[0x0][0x398] ;  /* 0x00007300ff3177ac */ /* 0x000e220008000800 */
[----:B------:R-:W-:-:S02]  /*5e70*/  F2FP.BF16.F32.PACK_AB R198, R65, R64 ;  /* 0x0000004041c6723e */ /* 0x000fc400000010ff */
[----:B------:R-:W-:Y:S01]  /*5e80*/  F2FP.BF16.F32.PACK_AB R199, R67, R66 ;  /* 0x0000004243c7723e */ /* 0x000fe200000010ff */
[----:B------:R-:W0:Y:S01]  /*5e90*/  LDCU UR50, c[0x0][0x398] ;  /* 0x00007300ff3277ac */ /* 0x000e220008000800 */
[----:B-----5:R-:W-:Y:S02]  /*5ea0*/  F2FP.BF16.F32.PACK_AB R200, R101, R100 ;  /* 0x0000006465c8723e */ /* 0x020fe400000010ff */
[----:B------:R-:W-:Y:S01]  /*5eb0*/  F2FP.BF16.F32.PACK_AB R201, R103, R102 ;  /* 0x0000006667c9723e */ /* 0x000fe200000010ff */
[----:B------:R-:W5:Y:S01]  /*5ec0*/  LDCU UR51, c[0x0][0x398] ;  /* 0x00007300ff3377ac */ /* 0x000f620008000800 */
[----:B------:R-:W-:Y:S02]  /*5ed0*/  F2FP.BF16.F32.PACK_AB R202, R105, R104 ;  /* 0x0000006869ca723e */ /* 0x000fe400000010ff */
[----:B------:R-:W-:Y:S01]  /*5ee0*/  F2FP.BF16.F32.PACK_AB R203, R107, R106 ;  /* 0x0000006a6bcb723e */ /* 0x000fe200000010ff */
[----:B------:R-:W0:Y:S01]  /*5ef0*/  LDCU UR52, c[0x0][0x398] ;  /* 0x00007300ff3477ac */ /* 0x000e220008000800 */
[----:B------:R-:W-:-:S02]  /*5f00*/  F2FP.BF16.F32.PACK_AB R204, R109, R108 ;  /* 0x0000006c6dcc723e */ /* 0x000fc400000010ff */
[----:B------:R-:W-:Y:S01]  /*5f10*/  F2FP.BF16.F32.PACK_AB R205, R111, R110 ;  /* 0x0000006e6fcd723e */ /* 0x000fe200000010ff */
[----:B------:R-:W0:Y:S01]  /*5f20*/  LDCU UR53, c[0x0][0x398] ;  /* 0x00007300ff3577ac */ /* 0x000e220008000800 */
[----:B------:R-:W-:Y:S02]  /*5f30*/  F2FP.BF16.F32.PACK_AB R206, R113, R112 ;  /* 0x0000007071ce723e */ /* 0x000fe400000010ff */
[----:B------:R-:W-:Y:S01]  /*5f40*/  F2FP.BF16.F32.PACK_AB R207, R115, R114 ;  /* 0x0000007273cf723e */ /* 0x000fe200000010ff */
[----:B------:R-:W0:Y:S01]  /*5f50*/  LDCU UR9, c[0x0][0x398] ;  /* 0x00007300ff0977ac */ /* 0x000e220008000800 */
[----:B------:R-:W0:Y:S01]  /*5f60*/  LDTM.x64 R52, tmem[UR10+0x80] ;  /* 0x0000800a003479ee */ /* 0x000e220008340000 */
[----:B------:R-:W-:Y:S02]  /*5f70*/  F2FP.BF16.F32.PACK_AB R116, R117, R116 ;  /* 0x000000747574723e */ /* 0x000fe400000010ff */
[----:B------:R-:W-:Y:S01]  /*5f80*/  F2FP.BF16.F32.PACK_AB R117, R119, R118 ;  /* 0x000000767775723e */ /* 0x000fe200000010ff */
[----:B------:R-:W0:Y:S01]  /*5f90*/  LDCU UR54, c[0x0][0x398] ;  /* 0x00007300ff3677ac */ /* 0x000e220008000800 */
[----:B------:R-:W-:-:S02]  /*5fa0*/  F2FP.BF16.F32.PACK_AB R118, R121, R120 ;  /* 0x000000787976723e */ /* 0x000fc400000010ff */
[----:B------:R-:W-:Y:S01]  /*5fb0*/  F2FP.BF16.F32.PACK_AB R119, R123, R122 ;  /* 0x0000007a7b77723e */ /* 0x000fe200000010ff */
[----:B------:R-:W1:Y:S01]  /*5fc0*/  LDCU UR55, c[0x0][0x398] ;  /* 0x00007300ff3777ac */ /* 0x000e620008000800 */
[----:B------:R-:W-:Y:S02]  /*5fd0*/  F2FP.BF16.F32.PACK_AB R124, R125, R124 ;  /* 0x0000007c7d7c723e */ /* 0x000fe400000010ff */
[----:B------:R-:W-:Y:S01]  /*5fe0*/  F2FP.BF16.F32.PACK_AB R164, R5, R4 ;  /* 0x0000000405a4723e */ /* 0x000fe200000010ff */
[----:B------:R-:W1:Y:S01]  /*5ff0*/  LDCU UR56, c[0x0][0x398] ;  /* 0x00007300ff3877ac */ /* 0x000e620008000800 */
[----:B------:R-:W-:Y:S02]  /*6000*/  F2FP.BF16.F32.PACK_AB R165, R7, R6 ;  /* 0x0000000607a5723e */ /* 0x000fe400000010ff */
[----:B------:R-:W-:Y:S01]  /*6010*/  F2FP.BF16.F32.PACK_AB R166, R9, R8 ;  /* 0x0000000809a6723e */ /* 0x000fe200000010ff */
[----:B------:R-:W1:Y:S01]  /*6020*/  LDCU UR57, c[0x0][0x398] ;  /* 0x00007300ff3977ac */ /* 0x000e620008000800 */
[----:B------:R-:W-:-:S02]  /*6030*/  F2FP.BF16.F32.PACK_AB R167, R11, R10 ;  /* 0x0000000a0ba7723e */ /* 0x000fc400000010ff */
[----:B------:R-:W-:Y:S01]  /*6040*/  F2FP.BF16.F32.PACK_AB R125, R127, R126 ;  /* 0x0000007e7f7d723e */ /* 0x000fe200000010ff */
[----:B------:R-:W1:Y:S01]  /*6050*/  LDCU UR44, c[0x0][0x398] ;  /* 0x00007300ff2c77ac */ /* 0x000e620008000800 */
[----:B------:R-:W-:Y:S02]  /*6060*/  F2FP.BF16.F32.PACK_AB R126, R129, R128 ;  /* 0x00000080817e723e */ /* 0x000fe400000010ff */
[----:B------:R-:W-:Y:S01]  /*6070*/  F2FP.BF16.F32.PACK_AB R127, R131, R130 ;  /* 0x00000082837f723e */ /* 0x000fe200000010ff */
[----:B------:R-:W1:Y:S01]  /*6080*/  LDCU UR45, c[0x0][0x398] ;  /* 0x00007300ff2d77ac */ /* 0x000e620008000800 */
[----:B0-----:R-:W-:Y:S02]  /*6090*/  F2FP.BF16.F32.PACK_AB R120, R53, R52 ;  /* 0x000000343578723e */ /* 0x001fe400000010ff */
        /* <DEDUP_REMOVED lines=33> */
[----:B------:R-:W-:Y:S02]  /*62b0*/  F2FP.BF16.F32.PACK_AB R187, R51, R50 ;  /* 0x0000003233bb723e */ /* 0x000fe400000010ff */
[----:B------:R-:W-:Y:S02]  /*62c0*/  F2FP.BF16.F32.PACK_AB R128, R61, R60 ;  /* 0x0000003c3d80723e */ /* 0x000fe400000010ff */
[----:B------:R-:W-:Y:S02]  /*62d0*/  F2FP.BF16.F32.PACK_AB R129, R63, R62 ;  /* 0x0000003e3f81723e */ /* 0x000fe400000010ff */
[----:B------:R-:W-:-:S02]  /*62e0*/  F2FP.BF16.F32.PACK_AB R130, R65, R64 ;  /* 0x000000404182723e */ /* 0x000fc400000010ff */
[----:B------:R-:W-:Y:S02]  /*62f0*/  F2FP.BF16.F32.PACK_AB R131, R67, R66 ;  /* 0x000000424383723e */ /* 0x000fe400000010ff */
[----:B------:R-:W0:Y:S01]  /*6300*/  LDTM.x64 R4, tmem[UR10+0xc0] ;  /* 0x0000c00a000479ee */ /* 0x000e220008340000 */
[----:B------:R-:W-:Y:S01]  /*6310*/  NOP ;  /* 0x0000000000007918 */ /* 0x000fe20000000000 */
[----:B------:R-:W-:Y:S01]  /*6320*/  STS.128 [R188], R164 ;  /* 0x000000a4bc007388 */ /* 0x000fe20000000c00 */
[----:B------:R-:W-:Y:S01]  /*6330*/  F2FP.BF16.F32.PACK_AB R68, R69, R68 ;  /* 0x000000444544723e */ /* 0x000fe200000010ff */
[----:B------:R-:W0:Y:S01]  /*6340*/  LDCU.64 UR10, c[0x0][0x398] ;  /* 0x00007300ff0a77ac */ /* 0x000e220008000a00 */
[----:B------:R-:W-:Y:S01]  /*6350*/  F2FP.BF16.F32.PACK_AB R69, R71, R70 ;  /* 0x000000464745723e */ /* 0x000fe200000010ff */
[----:B------:R-:W-:Y:S01]  /*6360*/  STS.128 [R188+0x800], R120 ;  /* 0x00080078bc007388 */ /* 0x000fe20000000c00 */
[----:B------:R-:W-:Y:S02]  /*6370*/  F2FP.BF16.F32.PACK_AB R70, R73, R72 ;  /* 0x000000484946723e */ /* 0x000fe400000010ff */
[----:B------:R-:W-:Y:S01]  /*6380*/  F2FP.BF16.F32.PACK_AB R71, R75, R74 ;  /* 0x0000004a4b47723e */ /* 0x000fe200000010ff */
[----:B0-----:R-:W-:Y:S01]  /*6390*/  BAR.SYNC.DEFER_BLOCKING 0x0 ;  /* 0x0000000000007b1d */ /* 0x001fe20000010000 */
[----:B------:R-:W-:-:S02]  /*63a0*/  F2FP.BF16.F32.PACK_AB R76, R77, R76 ;  /* 0x0000004c4d4c723e */ /* 0x000fc400000010ff */
[----:B------:R-:W-:Y:S02]  /*63b0*/  F2FP.BF16.F32.PACK_AB R77, R79, R78 ;  /* 0x0000004e4f4d723e */ /* 0x000fe400000010ff */
[----:B------:R-:W-:Y:S02]  /*63c0*/  F2FP.BF16.F32.PACK_AB R78, R81, R80 ;  /* 0x00000050514e723e */ /* 0x000fe400000010ff */
[----:B------:R-:W-:Y:S02]  /*63d0*/  F2FP.BF16.F32.PACK_AB R79, R83, R82 ;  /* 0x00000052534f723e */ /* 0x000fe400000010ff */
[----:B------:R-:W-:Y:S02]  /*63e0*/  F2FP.BF16.F32.PACK_AB R84, R85, R84 ;  /* 0x000000545554723e */ /* 0x000fe400000010ff */
[----:B------:R-:W-:Y:S02]  /*63f0*/  F2FP.BF16.F32.PACK_AB R85, R87, R86 ;  /* 0x000000565755723e */ /* 0x000fe400000010ff */
[----:B------:R-:W-:-:S02]  /*6400*/  F2FP.BF16.F32.PACK_AB R86, R89, R88 ;  /* 0x000000585956723e */ /* 0x000fc400000010ff */
[----:B------:R-:W-:Y:S02]  /*6410*/  F2FP.BF16.F32.PACK_AB R4, R5, R4 ;  /* 0x000000040504723e */ /* 0x000fe400000010ff */
[----:B------:R-:W-:Y:S02]  /*6420*/  F2FP.BF16.F32.PACK_AB R12, R13, R12 ;  /* 0x0000000c0d0c723e */ /* 0x000fe400000010ff */
[----:B------:R-:W-:Y:S02]  /*6430*/  F2FP.BF16.F32.PACK_AB R5, R7, R6 ;  /* 0x000000060705723e */ /* 0x000fe400000010ff */
[----:B------:R-:W-:Y:S02]  /*6440*/  F2FP.BF16.F32.PACK_AB R13, R15, R14 ;  /* 0x0000000e0f0d723e */ /* 0x000fe400000010ff */
[----:B------:R-:W-:Y:S02]  /*6450*/  F2FP.BF16.F32.PACK_AB R6, R9, R8 ;  /* 0x000000080906723e */ /* 0x000fe400000010ff */
[----:B------:R-:W-:-:S02]  /*6460*/  F2FP.BF16.F32.PACK_AB R7, R11, R10 ;  /* 0x0000000a0b07723e */ /* 0x000fc400000010ff */
[----:B------:R-:W-:Y:S01]  /*6470*/  F2FP.BF16.F32.PACK_AB R14, R17, R16 ;  /* 0x00000010110e723e */ /* 0x000fe200000010ff */
[----:B------:R-:W0:Y:S01]  /*6480*/  LDS.128 R8, [R189+0x1000] ;  /* 0x00100000bd087984 */ /* 0x000e220000000c00 */
[----:B------:R-:W-:Y:S02]  /*6490*/  F2FP.BF16.F32.PACK_AB R15, R19, R18 ;  /* 0x00000012130f723e */ /* 0x000fe400000010ff */
[----:B------:R-:W-:Y:S01]  /*64a0*/  F2FP.BF16.F32.PACK_AB R20, R21, R20 ;  /* 0x000000141514723e */ /* 0x000fe200000010ff */
[----:B------:R-:W0:Y:S01]  /*64b0*/  LDS.128 R16, [R189] ;  /* 0x00000000bd107984 */ /* 0x000e220000000c00 */
[----:B------:R-:W-:Y:S02]  /*64c0*/  F2FP.BF16.F32.PACK_AB R28, R29, R28 ;  /* 0x0000001c1d1c723e */ /* 0x000fe400000010ff */
[----:B------:R-:W-:Y:S01]  /*64d0*/  F2FP.BF16.F32.PACK_AB R21, R23, R22 ;  /* 0x000000161715723e */ /* 0x000fe200000010ff */
[----:B------:R-:W-:Y:S01]  /*64e0*/  BAR.SYNC.DEFER_BLOCKING 0x0 ;  /* 0x0000000000007b1d */ /* 0x000fe20000010000 */
        /* <DEDUP_REMOVED lines=11> */
[----:B------:R-:W-:Y:S01]  /*65a0*/  F2FP.BF16.F32.PACK_AB R46, R49, R48 ;  /* 0x00000030312e723e */ /* 0x000fe200000010ff */
[----:B------:R-:W-:Y:S01]  /*65b0*/  STS.128 [R188], R168 ;  /* 0x000000a8bc007388 */ /* 0x000fe20000000c00 */
[----:B------:R-:W-:-:S02]  /*65c0*/  F2FP.BF16.F32.PACK_AB R47, R51, R50 ;  /* 0x00000032332f723e */ /* 0x000fc400000010ff */
[----:B------:R-:W-:Y:S01]  /*65d0*/  F2FP.BF16.F32.PACK_AB R52, R53, R52 ;  /* 0x000000343534723e */ /* 0x000fe200000010ff */
[----:B------:R0:W-:Y:S01]  /*65e0*/  STS.128 [R188+0x800], R128 ;  /* 0x00080080bc007388 */ /* 0x0001e20000000c00 */
[----:B------:R-:W-:Y:S02]  /*65f0*/  F2FP.BF16.F32.PACK_AB R60, R61, R60 ;  /* 0x0000003c3d3c723e */ /* 0x000fe400000010ff */
[----:B------:R-:W-:Y:S01]  /*6600*/  F2FP.BF16.F32.PACK_AB R53, R55, R54 ;  /* 0x000000363735723e */ /* 0x000fe200000010ff */
[----:B------:R-:W-:Y:S01]  /*6610*/  BAR.SYNC.DEFER_BLOCKING 0x0 ;  /* 0x0000000000007b1d */ /* 0x000fe20000010000 */
[----:B------:R-:W-:Y:S02]  /*6620*/  F2FP.BF16.F32.PACK_AB R61, R63, R62 ;  /* 0x0000003e3f3d723e */ /* 0x000fe400000010ff */
[----:B------:R-:W-:Y:S02]  /*6630*/  F2FP.BF16.F32.PACK_AB R54, R57, R56 ;  /* 0x000000383936723e */ /* 0x000fe400000010ff */
[----:B------:R-:W-:-:S02]  /*6640*/  F2FP.BF16.F32.PACK_AB R55, R59, R58 ;  /* 0x0000003a3b37723e */ /* 0x000fc400000010ff */
[----:B------:R-:W-:Y:S02]  /*6650*/  F2FP.BF16.F32.PACK_AB R62, R65, R64 ;  /* 0x00000040413e723e */ /* 0x000fe400000010ff */
[----:B------:R-:W-:Y:S02]  /*6660*/  F2FP.BF16.F32.PACK_AB R63, R67, R66 ;  /* 0x00000042433f723e */ /* 0x000fe400000010ff */
[----:B------:R-:W-:Y:S01]  /*6670*/  F2FP.BF16.F32.PACK_AB R87, R91, R90 ;  /* 0x0000005a5b57723e */ /* 0x000fe200000010ff */
[----:B0-----:R-:W0:Y:S01]  /*6680*/  LDC R128, c[0x0][0x3b4] ;  /* 0x0000ed00ff807b82 */ /* 0x001e220000000800 */
[----:B------:R-:W-:Y:S02]  /*6690*/  F2FP.BF16.F32.PACK_AB R92, R93, R92 ;  /* 0x0000005c5d5c723e */ /* 0x000fe400000010ff */
[----:B------:R-:W-:Y:S02]  /*66a0*/  F2FP.BF16.F32.PACK_AB R93, R95, R94 ;  /* 0x0000005e5f5d723e */ /* 0x000fe400000010ff */
[----:B------:R-:W-:-:S02]  /*66b0*/  F2FP.BF16.F32.PACK_AB R94, R97, R96 ;  /* 0x00000060615e723e */ /* 0x000fc400000010ff */
[----:B------:R-:W-:Y:S02]  /*66c0*/  F2FP.BF16.F32.PACK_AB R95, R99, R98 ;  /* 0x00000062635f723e */ /* 0x000fe400000010ff */
[----:B------:R-:W-:Y:S02]  /*66d0*/  F2FP.BF16.F32.PACK_AB R100, R101, R100 ;  /* 0x000000646564723e */ /* 0x000fe400000010ff */
[----:B------:R-:W-:Y:S01]  /*66e0*/  F2FP.BF16.F32.PACK_AB R101, R103, R102 ;  /* 0x000000666765723e */ /* 0x000fe200000010ff */
[----:B------:R-:W1:Y:S01]  /*66f0*/  LDS.128 R32, [R189] ;  /* 0x00000000bd207984 */ /* 0x000e620000000c00 */
[----:B------:R-:W-:Y:S02]  /*6700*/  F2FP.BF16.F32.PACK_AB R102, R105, R104 ;  /* 0x000000686966723e */ /* 0x000fe400000010ff */
[----:B------:R-:W-:Y:S01]  /*6710*/  F2FP.BF16.F32.PACK_AB R103, R107, R106 ;  /* 0x0000006a6b67723e */ /* 0x000fe200000010ff */
[----:B------:R-:W1:Y:S01]  /*6720*/  LDS.128 R24, [R189+0x1000] ;  /* 0x00100000bd187984 */ /* 0x000e620000000c00 */
[----:B------:R-:W-:-:S02]  /*6730*/  F2FP.BF16.F32.PACK_AB R108, R109, R108 ;  /* 0x0000006c6d6c723e */ /* 0x000fc400000010ff */
[----:B------:R-:W-:Y:S01]  /*6740*/  F2FP.BF16.F32.PACK_AB R109, R111, R110 ;  /* 0x0000006e6f6d723e */ /* 0x000fe200000010ff */
[----:B------:R-:W-:Y:S01]  /*6750*/  BAR.SYNC.DEFER_BLOCKING 0x0 ;  /* 0x0000000000007b1d */ /* 0x000fe20000010000 */
[----:B------:R-:W-:Y:S02]  /*6760*/  F2FP.BF16.F32.PACK_AB R110, R113, R112 ;  /* 0x00000070716e723e */ /* 0x000fe400000010ff */
[----:B------:R-:W-:Y:S01]  /*6770*/  F2FP.BF16.F32.PACK_AB R111, R115, R114 ;  /* 0x00000072736f723e */ /* 0x000fe200000010ff */
[----:B0-----:R-:W-:Y:S01]  /*6780*/  IMAD R129, R3, R128, RZ ;  /* 0x0000008003817224 */ /* 0x001fe200078e02ff */
[----:B------:R-:W-:Y:S02]  /*6790*/  F2FP.BF16.F32.PACK_AB R132, R133, R132 ;  /* 0x000000848584723e */ /* 0x000fe400000010ff */
[----:B------:R-:W-:Y:S01]  /*67a0*/  F2FP.BF16.F32.PACK_AB R133, R135, R134 ;  /* 0x000000868785723e */ /* 0x000fe200000010ff */
[----:B------:R-:W-:Y:S01]  /*67b0*/  IMAD R131, R128, 0x100, R129 ;  /* 0x0000010080837824 */ /* 0x000fe200078e0281 */
[----:B------:R-:W-:Y:S01]  /*67c0*/  F2FP.BF16.F32.PACK_AB R134, R137, R136 ;  /* 0x000000888986723e */ /* 0x000fe200000010ff */
[----:B------:R-:W-:Y:S01]  /*67d0*/  IMAD R137, R0, UR32, RZ ;  /* 0x0000002000897c24 */ /* 0x000fe2000f8e02ff */
[----:B------:R-:W-:-:S02]  /*67e0*/  F2FP.BF16.F32.PACK_AB R135, R139, R138 ;  /* 0x0000008a8b87723e */ /* 0x000fc400000010ff */
[----:B------:R-:W-:Y:S02]  /*67f0*/  F2FP.BF16.F32.PACK_AB R140, R141, R140 ;  /* 0x0000008c8d8c723e */ /* 0x000fe400000010ff */
        /* <DEDUP_REMOVED lines=8> */
[----:B------:R-:W-:Y:S01]  /*6880*/  STS.128 [R188+0x800], R68 ;  /* 0x00080044bc007388 */ /* 0x000fe20000000c00 */
[----:B------:R-:W-:Y:S02]  /*6890*/  F2FP.BF16.F32.PACK_AB R156, R157, R156 ;  /* 0x0000009c9d9c723e */ /* 0x000fe400000010ff */
[----:B------:R-:W-:Y:S01]  /*68a0*/  F2FP.BF16.F32.PACK_AB R157, R159, R158 ;  /* 0x0000009e9f9d723e */ /* 0x000fe200000010ff */
[----:B------:R-:W-:Y:S01]  /*68b0*/  BAR.SYNC.DEFER_BLOCKING 0x0 ;  /* 0x0000000000007b1d */ /* 0x000fe20000010000 */
[----:B------:R-:W-:Y:S02]  /*68c0*/  F2FP.BF16.F32.PACK_AB R158, R161, R160 ;  /* 0x000000a0a19e723e */ /* 0x000fe400000010ff */
[----:B------:R-:W-:Y:S02]  /*68d0*/  F2FP.BF16.F32.PACK_AB R159, R163, R162 ;  /* 0x000000a2a39f723e */ /* 0x000fe400000010ff */
[----:B------:R-:W-:-:S02]  /*68e0*/  LEA R128, P3, R129, UR12, 0x1 ;  /* 0x0000000c81807c11 */ /* 0x000fc4000f8608ff */
[----:B------:R-:W-:Y:S02]  /*68f0*/  LEA R130, P2, R131, UR12, 0x1 ;  /* 0x0000000c83827c11 */ /* 0x000fe4000f8408ff */
[----:B------:R-:W-:Y:S02]  /*6900*/  LEA.HI.X.SX32 R129, R129, UR13, 0x1, P3 ;  /* 0x0000000d81817c11 */ /* 0x000fe400098f0eff */
[----:B------:R-:W-:Y:S01]  /*6910*/  ISETP.GE.AND P3, PT, R3, UR14, PT ;  /* 0x0000000e03007c0c */ /* 0x000fe2000bf66270 */
[----:B------:R-:W0:Y:S01]  /*6920*/  LDCU UR14, c[0x0][0x39c] ;  /* 0x00007380ff0e77ac */ /* 0x000e220008000800 */
[----:B------:R-:W-:Y:S02]  /*6930*/  LEA.HI.X.SX32 R131, R131, UR13, 0x1, P2 ;  /* 0x0000000d83837c11 */ /* 0x000fe400090f0eff */
[C---:B------:R-:W-:Y:S01]  /*6940*/  ISETP.GE.AND P2, PT, R0.reuse, UR15, PT ;  /* 0x0000000f00007c0c */ /* 0x040fe2000bf46270 */
[----:B------:R-:W0:Y:S01]  /*6950*/  LDCU.64 UR12, c[0x0][0x398] ;  /* 0x00007300ff0c77ac */ /* 0x000e220008000a00 */
[----:B-1----:R-:W-:-:S02]  /*6960*/  ISETP.LT.AND P3, PT, R0, UR39, !P3 ;  /* 0x0000002700007c0c */ /* 0x002fc4000df61270 */
[----:B--2---:R-:W-:Y:S01]  /*6970*/  ISETP.LT.AND P2, PT, R2, UR4, !P2 ;  /* 0x0000000402007c0c */ /* 0x004fe2000d741270 */
[----:B------:R-:W1:Y:S01]  /*6980*/  LDCU UR39, c[0x0][0x398] ;  /* 0x00007300ff2777ac */ /* 0x000e620008000800 */
[----:B------:R-:W-:Y:S01]  /*6990*/  PRMT R136, R8, 0x7632, R136 ;  /* 0x0000763208887816 */ /* 0x000fe20000000088 */
[----:B------:R-:W-:Y:S01]  /*69a0*/  LDS.128 R48, [R189] ;  /* 0x00000000bd307984 */ /* 0x000fe20000000c00 */
[----:B------:R-:W2:Y:S03]  /*69b0*/  LDCU UR4, c[0x0][0x398] ;  /* 0x00007300ff0477ac */ /* 0x000ea60008000800 */
[----:B------:R-:W0:Y:S01]  /*69c0*/  LDS.128 R40, [R189+0x1000] ;  /* 0x00100000bd287984 */ /* 0x000e220000000c00 */
[----:B------:R-:W-:Y:S06]  /*69d0*/  BAR.SYNC.DEFER_BLOCKING 0x0 ;  /* 0x0000000000007b1d */ /* 0x000fec0000010000 */
[----:B------:R-:W-:Y:S04]  /*69e0*/  STS.128 [R188], R176 ;  /* 0x000000b0bc007388 */ /* 0x000fe80000000c00 */
[----:B------:R-:W-:Y:S01]  /*69f0*/  STS.128 [R188+0x800], R76 ;  /* 0x0008004cbc007388 */ /* 0x000fe20000000c00 */
[----:B------:R-:W-:Y:S06]  /*6a00*/  BAR.SYNC.DEFER_BLOCKING 0x0 ;  /* 0x0000000000007b1d */ /* 0x000fec0000010000 */
[----:B------:R-:W-:Y:S04]  /*6a10*/  LDS.128 R64, [R189] ;  /* 0x00000000bd407984 */ /* 0x000fe80000000c00 */
        /* <DEDUP_REMOVED lines=41> */
[----:B------:R-:W0:Y:S04]  /*6cb0*/  LDS.128 R112, [R189] ;  /* 0x00000000bd707984 */ /* 0x000e280000000c00 */
[----:B------:R-:W0:Y:S01]  /*6cc0*/  LDS.128 R12, [R189+0x1000] ;  /* 0x00100000bd0c7984 */ /* 0x000e220000000c00 */
[----:B------:R-:W-:Y:S06]  /*6cd0*/  BAR.SYNC.DEFER_BLOCKING 0x0 ;  /* 0x0000000000007b1d */ /* 0x000fec0000010000 */
[----:B------:R-:W-:Y:S04]  /*6ce0*/  STS.128 [R188], R124 ;  /* 0x0000007cbc007388 */ /* 0x000fe80000000c00 */
[----:B------:R-:W-:Y:S01]  /*6cf0*/  STS.128 [R188+0x800], R28 ;  /* 0x0008001cbc007388 */ /* 0x000fe20000000c00 */
[----:B------:R-:W-:Y:S06]  /*6d00*/  BAR.SYNC.DEFER_BLOCKING 0x0 ;  /* 0x0000000000007b1d */ /* 0x000fec0000010000 */
[----:B------:R-:W-:Y:S04]  /*6d10*/  LDS.128 R116, [R189] ;  /* 0x00000000bd747984 */ /* 0x000fe80000000c00 */
[----:B------:R-:W-:Y:S01]  /*6d20*/  LDS.128 R20, [R189+0x1000] ;  /* 0x00100000bd147984 */ /* 0x000fe20000000c00 */
[----:B------:R-:W-:Y:S06]  /*6d30*/  BAR.SYNC.DEFER_BLOCKING 0x0 ;  /* 0x0000000000007b1d */ /* 0x000fec0000010000 */
[----:B------:R0:W-:Y:S04]  /*6d40*/  STS.128 [R188], R132 ;  /* 0x00000084bc007388 */ /* 0x0001e80000000c00 */
[----:B------:R-:W-:Y:S01]  /*6d50*/  STS.128 [R188+0x800], R36 ;  /* 0x00080024bc007388 */ /* 0x000fe20000000c00 */
[----:B------:R-:W-:Y:S01]  /*6d60*/  BAR.SYNC.DEFER_BLOCKING 0x0 ;  /* 0x0000000000007b1d */ /* 0x000fe20000010000 */
[----:B0-----:R-:W-:-:S04]  /*6d70*/  IMAD.WIDE R132, R137, 0x2, R128 ;  /* 0x0000000289847825 */ /* 0x001fc800078e0280 */
[----:B------:R-:W-:-:S04]  /*6d80*/  IMAD.WIDE R134, R137, 0x2, R130 ;  /* 0x0000000289867825 */ /* 0x000fc800078e0282 */
[----:B------:R-:W-:Y:S01]  /*6d90*/  VIADD R137, R137, UR32 ;  /* 0x0000002089897c36 */ /* 0x000fe20008000000 */
[----:B------:R-:W-:Y:S04]  /*6da0*/  LDS.128 R120, [R189] ;  /* 0x00000000bd787984 */ /* 0x000fe80000000c00 */
[----:B------:R-:W-:Y:S01]  /*6db0*/  LDS.128 R28, [R189+0x1000] ;  /* 0x00100000bd1c7984 */ /* 0x000fe20000000c00 */
[----:B------:R-:W-:Y:S06]  /*6dc0*/  BAR.SYNC.DEFER_BLOCKING 0x0 ;  /* 0x0000000000007b1d */ /* 0x000fec0000010000 */
[----:B------:R-:W-:Y:S04]  /*6dd0*/  STS.128 [R188], R140 ;  /* 0x0000008cbc007388 */ /* 0x000fe80000000c00 */
[----:B------:R-:W-:Y:S01]  /*6de0*/  STS.128 [R188+0x800], R44 ;  /* 0x0008002cbc007388 */ /* 0x000fe20000000c00 */
[----:B------:R-:W-:Y:S06]  /*6df0*/  BAR.SYNC.DEFER_BLOCKING 0x0 ;  /* 0x0000000000007b1d */ /* 0x000fec0000010000 */
[----:B------:R-:W0:Y:S04]  /*6e00*/  LDS.128 R124, [R189] ;  /* 0x00000000bd7c7984 */ /* 0x000e280000000c00 */
[----:B------:R-:W-:Y:S01]  /*6e10*/  LDS.128 R36, [R189+0x1000] ;  /* 0x00100000bd247984 */ /* 0x000fe20000000c00 */
[----:B------:R-:W-:Y:S06]  /*6e20*/  BAR.SYNC.DEFER_BLOCKING 0x0 ;  /* 0x0000000000007b1d */ /* 0x000fec0000010000 */
[----:B------:R-:W-:Y:S04]  /*6e30*/  STS.128 [R188], R148 ;  /* 0x00000094bc007388 */ /* 0x000fe80000000c00 */
[----:B------:R-:W-:Y:S01]  /*6e40*/  STS.128 [R188+0x800], R52 ;  /* 0x00080034bc007388 */ /* 0x000fe20000000c00 */
[----:B------:R-:W-:Y:S06]  /*6e50*/  BAR.SYNC.DEFER_BLOCKING 0x0 ;  /* 0x0000000000007b1d */ /* 0x000fec0000010000 */
[----:B------:R-:W-:Y:S04]  /*6e60*/  LDS.128 R52, [R189] ;  /* 0x00000000bd347984 */ /* 0x000fe80000000c00 */
[----:B------:R-:W-:Y:S01]  /*6e70*/  LDS.128 R44, [R189+0x1000] ;  /* 0x00100000bd2c7984 */ /* 0x000fe20000000c00 */
[----:B------:R-:W-:Y:S06]  /*6e80*/  BAR.SYNC.DEFER_BLOCKING 0x0 ;  /* 0x0000000000007b1d */ /* 0x000fec0000010000 */
[----:B------:R-:W-:Y:S04]  /*6e90*/  STS.128 [R188], R156 ;  /* 0x0000009cbc007388 */ /* 0x000fe80000000c00 */
[----:B------:R0:W-:Y:S01]  /*6ea0*/  STS.128 [R188+0x800], R60 ;  /* 0x0008003cbc007388 */ /* 0x0001e20000000c00 */
[----:B------:R-:W-:Y:S01]  /*6eb0*/  BAR.SYNC.DEFER_BLOCKING 0x0 ;  /* 0x0000000000007b1d */ /* 0x000fe20000010000 */
[----:B0-----:R-:W-:-:S04]  /*6ec0*/  IMAD.WIDE R60, R137, 0x2, R128 ;  /* 0x00000002893c7825 */ /* 0x001fc800078e0280 */
[----:B------:R-:W-:Y:S01]  /*6ed0*/  IMAD.WIDE R62, R137, 0x2, R130 ;  /* 0x00000002893e7825 */ /* 0x000fe200078e0282 */
[----:B------:R0:W-:Y:S01]  /*6ee0*/  @P3 STG.E.U16 desc[UR22][R132.64], R16 ;  /* 0x0000001084003986 */ /* 0x0001e2000c101516 */
[C---:B------:R-:W-:Y:S01]  /*6ef0*/  ISETP.LT.AND P3, PT, R3.reuse, UR20, !P0 ;  /* 0x0000001403007c0c */ /* 0x040fe2000c761270 */
[----:B------:R-:W1:Y:S01]  /*6f00*/  LDCU UR20, c[0x0][0x398] ;  /* 0x00007300ff1477ac */ /* 0x000e620008000800 */
[C---:B------:R-:W-:Y:S01]  /*6f10*/  ISETP.LT.AND P0, PT, R2.reuse, UR12, !P0 ;  /* 0x0000000c02007c0c */ /* 0x040fe2000c701270 */
[----:B------:R2:W-:Y:S01]  /*6f20*/  @P2 STG.E.U16 desc[UR22][R134.64], R8 ;  /* 0x0000000886002986 */ /* 0x0005e2000c101516 */
[----:B---3--:R-:W-:Y:S01]  /*6f30*/  ISETP.LT.AND P2, PT, R3, UR6, !P4 ;  /* 0x0000000603007c0c */ /* 0x008fe2000e741270 */
[----:B------:R-:W3:Y:S01]  /*6f40*/  LDCU UR6, c[0x0][0x398] ;  /* 0x00007300ff0677ac */ /* 0x000ee20008000800 */
[----:B------:R-:W-:Y:S01]  /*6f50*/  ISETP.LT.AND P4, PT, R2, UR10, !P4 ;  /* 0x0000000a02007c0c */ /* 0x000fe2000e781270 */
[----:B------:R-:W1:Y:S01]  /*6f60*/  LDCU UR10, c[0x0][0x398] ;  /* 0x00007300ff0a77ac */ /* 0x000e620008000800 */
[----:B0-----:R-:W-:Y:S01]  /*6f70*/  PRMT R133, R16, 0x7632, R133 ;  /* 0x0000763210857816 */ /* 0x001fe20000000085 */
[----:B------:R-:W-:Y:S01]  /*6f80*/  VIADD R16, R0, 0x6 ;  /* 0x0000000600107836 */ /* 0x000fe20000000000 */
[----:B------:R-:W0:Y:S01]  /*6f90*/  LDCU UR12, c[0x0][0x398] ;  /* 0x00007300ff0c77ac */ /* 0x000e220008000800 */
[----:B--2---:R-:W-:Y:S01]  /*6fa0*/  VIADD R135, R137, UR32 ;  /* 0x0000002089877c36 */ /* 0x004fe20008000000 */
[----:B------:R-:W-:-:S05]  /*6fb0*/  PRMT R134, R17, 0x7632, R134 ;  /* 0x0000763211867816 */ /* 0x000fca0000000086 */
[----:B------:R2:W-:Y:S01]  /*6fc0*/  @P2 STG.E.U16 desc[UR22][R60.64], R133 ;  /* 0x000000853c002986 */ /* 0x0005e2000c101516 */
[----:B------:R-:W-:Y:S01]  /*6fd0*/  VIADD R8, R0, 0x7 ;  /* 0x0000000700087836 */ /* 0x000fe20000000000 */
[----:B------:R-:W-:Y:S01]  /*6fe0*/  ISETP.GE.AND P2, PT, R16, UR15, PT ;  /* 0x0000000f10007c0c */ /* 0x000fe2000bf46270 */
[C---:B------:R-:W-:Y:S01]  /*6ff0*/  VIADD R137, R135.reuse, UR32 ;  /* 0x0000002087897c36 */ /* 0x040fe20008000000 */
[----:B------:R0:W-:Y:S02]  /*7000*/  @P4 STG.E.U16 desc[UR22][R62.64], R136 ;  /* 0x000000883e004986 */ /* 0x0001e4000c101516 */
[----:B------:R-:W-:Y:S01]  /*7010*/  ISETP.GE.AND P4, PT, R8, UR15, PT ;  /* 0x0000000f08007c0c */ /* 0x000fe2000bf86270 */
[----:B------:R-:W-:Y:S02]  /*7020*/  VIADD R8, R0, 0x8 ;  /* 0x0000000800087836 */ /* 0x000fe40000000000 */
[----:B--2---:R-:W-:-:S04]  /*7030*/  IMAD.WIDE R132, R135, 0x2, R128 ;  /* 0x0000000287847825 */ /* 0x004fc800078e0280 */
[----:B------:R-:W-:Y:S01]  /*7040*/  IMAD.WIDE R60, R135, 0x2, R130 ;  /* 0x00000002873c7825 */ /* 0x000fe200078e0282 */
[----:B------:R2:W-:Y:S01]  /*7050*/  @P3 STG.E.U16 desc[UR22][R132.64], R17 ;  /* 0x0000001184003986 */ /* 0x0005e2000c101516 */
[----:B------:R-:W-:Y:S01]  /*7060*/  ISETP.LT.AND P3, PT, R3, UR16, !P5 ;  /* 0x0000001003007c0c */ /* 0x000fe2000ef61270 */
[----:B------:R-:W1:Y:S01]  /*7070*/  LDCU UR16, c[0x0][0x398] ;  /* 0x00007300ff1077ac */ /* 0x000e620008000800 */
[C---:B0-----:R-:W-:Y:S01]  /*7080*/  IMAD.WIDE R62, R137.reuse, 0x2, R128 ;  /* 0x00000002893e7825 */ /* 0x041fe200078e0280 */
[----:B------:R0:W-:Y:S01]  /*7090*/  @P0 STG.E.U16 desc[UR22][R60.64], R9 ;  /* 0x000000093c000986 */ /* 0x0001e2000c101516 */
[----:B------:R-:W-:Y:S01]  /*70a0*/  ISETP.LT.AND P5, PT, R2, UR24, !P5 ;  /* 0x0000001802007c0c */ /* 0x000fe2000efa1270 */
[----:B------:R-:W1:Y:S01]  /*70b0*/  LDCU UR24, c[0x0][0x398] ;  /* 0x00007300ff1877ac */ /* 0x000e620008000800 */
[----:B------:R-:W-:Y:S01]  /*70c0*/  ISETP.GE.AND P0, PT, R8, UR15, PT ;  /* 0x0000000f08007c0c */ /* 0x000fe2000bf06270 */
[----:B--2---:R-:W-:-:S06]  /*70d0*/  VIADD R133, R137, UR32 ;  /* 0x0000002089857c36 */ /* 0x004fcc0008000000 */
[----:B------:R2:W-:Y:S01]  /*70e0*/  @P3 STG.E.U16 desc[UR22][R62.64], R134 ;  /* 0x000000863e003986 */ /* 0x0005e2000c101516 */
[----:B------:R-:W-:Y:S01]  /*70f0*/  ISETP.LT.AND P3, PT, R3, UR26, !P1 ;  /* 0x0000001a03007c0c */ /* 0x000fe2000cf61270 */
[--C-:B------:R-:W-:Y:S01]  /*7100*/  IMAD.WIDE R16, R137, 0x2, R130.reuse ;  /* 0x0000000289107825 */ /* 0x100fe200078e0282 */
[----:B------:R-:W-:Y:S01]  /*7110*/  ISETP.LT.AND P1, PT, R2, UR18, !P1 ;  /* 0x0000001202007c0c */ /* 0x000fe2000cf21270 */
[----:B------:R-:W1:Y:S02]  /*7120*/  LDCU UR26, c[0x0][0x398] ;  /* 0x00007300ff1a77ac */ /* 0x000e640008000800 */
[----:B0-----:R-:W-:Y:S01]  /*7130*/  IMAD.WIDE R60, R133, 0x2, R130 ;  /* 0x00000002853c7825 */ /* 0x001fe200078e0282 */
[----:B------:R-:W0:Y:S03]  /*7140*/  LDCU UR18, c[0x0][0x398] ;  /* 0x00007300ff1277ac */ /* 0x000e260008000800 */
[----:B------:R-:W-:Y:S01]  /*7150*/  VIADD R132, R0, 0x9 ;  /* 0x0000000900847836 */ /* 0x000fe20000000000 */
[----:B--2---:R-:W-:Y:S01]  /*7160*/  PRMT R63, R9, 0x7632, R63 ;  /* 0x00007632093f7816 */ /* 0x004fe2000000003f */
[----:B------:R-:W-:Y:S01]  /*7170*/  IMAD.WIDE R8, R133, 0x2, R128 ;  /* 0x0000000285087825 */ /* 0x000fe200078e0280 */
[----:B------:R-:W-:-:S03]  /*7180*/  PRMT R62, R10, 0x7632, R62 ;  /* 0x000076320a3e7816 */ /* 0x000fc6000000003e */
[----:B------:R2:W-:Y:S01]  /*7190*/  @P5 STG.E.U16 desc[UR22][R16.64], R63 ;  /* 0x0000003f10005986 */ /* 0x0005e2000c101516 */
[----:B------:R-:W-:Y:S01]  /*71a0*/  VIADD R133, R133, UR32 ;  /* 0x0000002085857c36 */ /* 0x000fe20008000000 */
[----:B------:R-:W-:Y:S02]  /*71b0*/  ISETP.GE.AND P5, PT, R132, UR15, PT ;  /* 0x0000000f84007c0c */ /* 0x000fe4000bfa6270 */
[----:B------:R0:W-:Y:S01]  /*71c0*/  @P3 STG.E.U16 desc[UR22][R8.64], R18 ;  /* 0x0000001208003986 */ /* 0x0001e2000c101516 */
[C---:B------:R-:W-:Y:S01]  /*71d0*/  ISETP.LT.AND P3, PT, R3.reuse, UR38, !P2 ;  /* 0x0000002603007c0c */ /* 0x040fe2000d761270 */
[----:B------:R-:W1:Y:S01]  /*71e0*/  LDCU UR38, c[0x0][0x398] ;  /* 0x00007300ff2677ac */ /* 0x000e620008000800 */
[C---:B------:R-:W-:Y:S01]  /*71f0*/  ISETP.LT.AND P2, PT, R2.reuse, UR43, !P2 ;  /* 0x0000002b02007c0c */ /* 0x040fe2000d741270 */
[----:B------:R3:W-:Y:S01]  /*7200*/  @P1 STG.E.U16 desc[UR22][R60.64], R10 ;  /* 0x0000000a3c001986 */ /* 0x0007e2000c101516 */
[----:B------:R-:W-:Y:S01]  /*7210*/  ISETP.LT.AND P1, PT, R3, UR28, !P6 ;  /* 0x0000001c03007c0c */ /* 0x000fe2000f721270 */
[----:B------:R-:W1:Y:S01]  /*7220*/  LDCU UR28, c[0x0][0x398] ;  /* 0x00007300ff1c77ac */ /* 0x000e620008000800 */
[----:B----4-:R-:W-:Y:S01]  /*7230*/  ISETP.LT.AND P6, PT, R2, UR30, !P6 ;  /* 0x0000001e02007c0c */ /* 0x010fe2000f7c1270 */
[C---:B--2---:R-:W-:Y:S01]  /*7240*/  IMAD.WIDE R16, R133.reuse, 0x2, R128 ;  /* 0x0000000285107825 */ /* 0x044fe200078e0280 */
[----:B------:R-:W2:Y:S03]  /*7250*/  LDCU UR30, c[0x0][0x398] ;  /* 0x00007300ff1e77ac */ /* 0x000ea60008000800 */
[----:B------:R-:W-:-:S02]  /*7260*/  VIADD R63, R133, UR32 ;  /* 0x00000020853f7c36 */ /* 0x000fc40008000000 */
[----:B0-----:R-:W-:Y:S01]  /*7270*/  IMAD.WIDE R8, R133, 0x2, R130 ;  /* 0x0000000285087825 */ /* 0x001fe200078e0282 */
[----:B------:R-:W0:Y:S01]  /*7280*/  LDCU UR43, c[0x0][0x398] ;  /* 0x00007300ff2b77ac */ /* 0x000e220008000800 */
[----:B---3--:R-:W-:Y:S02]  /*7290*/  PRMT R61, R18, 0x7632, R61 ;  /* 0x00007632123d7816 */ /* 0x008fe4000000003d */
[----:B------:R-:W-:Y:S02]  /*72a0*/  VIADD R10, R0, 0xa ;  /* 0x0000000a000a7836 */ /* 0x000fe40000000000 */
[----:B------:R-:W-:Y:S01]  /*72b0*/  VIADD R133, R63, UR32 ;  /* 0x000000203f857c36 */ /* 0x000fe20008000000 */
[----:B------:R3:W-:Y:S02]  /*72c0*/  @P1 STG.E.U16 desc[UR22][R16.64], R61 ;  /* 0x0000003d10001986 */ /* 0x0007e4000c101516 */
[----:B------:R-:W-:Y:S01]  /*72d0*/  ISETP.GE.AND P1, PT, R10, UR15, PT ;  /* 0x0000000f0a007c0c */ /* 0x000fe2000bf26270 */
[----:B------:R-:W-:Y:S01]  /*72e0*/  VIADD R10, R0, 0xb ;  /* 0x0000000b000a7836 */ /* 0x000fe20000000000 */
[----:B------:R4:W-:Y:S04]  /*72f0*/  @P6 STG.E.U16 desc[UR22][R8.64], R62 ;  /* 0x0000003e08006986 */ /* 0x0009e8000c101516 */
[----:B------:R-:W-:Y:S01]  /*7300*/  ISETP.GE.AND P6, PT, R10, UR15, PT ;  /* 0x0000000f0a007c0c */ /* 0x000fe2000bfc6270 */
[----:B------:R-:W-:-:S02]  /*7310*/  VIADD R10, R0, 0xc ;  /* 0x0000000c000a7836 */ /* 0x000fc40000000000 */
[----:B---3--:R-:W-:-:S04]  /*7320*/  IMAD.WIDE R60, R63, 0x2, R128 ;  /* 0x000000023f3c7825 */ /* 0x008fc800078e0280 */
[----:B------:R-:W-:Y:S01]  /*7330*/  IMAD.WIDE R16, R63, 0x2, R130 ;  /* 0x000000023f107825 */ /* 0x000fe200078e0282 */
[----:B------:R3:W-:Y:S01]  /*7340*/  @P3 STG.E.U16 desc[UR22][R60.64], R19 ;  /* 0x000000133c003986 */ /* 0x0007e2000c101516 */
[----:B------:R-:W-:Y:S01]  /*7350*/  ISETP.LT.AND P3, PT, R3, UR49, !P4 ;  /* 0x0000003103007c0c */ /* 0x000fe2000e761270 */
[----:B------:R-:W0:Y:S01]  /*7360*/  LDCU UR49, c[0x0][0x39c] ;  /* 0x00007380ff3177ac */ /* 0x000e220008000800 */
[----:B------:R-:W-:Y:S01]  /*7370*/  PRMT R63, R19, 0x7632, R63 ;  /* 0x00007632133f7816 */ /* 0x000fe2000000003f */
[C---:B----4-:R-:W-:Y:S01]  /*7380*/  IMAD.WIDE R8, R133.reuse, 0x2, R128 ;  /* 0x0000000285087825 */ /* 0x050fe200078e0280 */
[----:B------:R4:W-:Y:S01]  /*7390*/  @P2 STG.E.U16 desc[UR22][R16.64], R11 ;  /* 0x0000000b10002986 */ /* 0x0009e2000c101516 */
[----:B------:R-:W-:Y:S01]  /*73a0*/  ISETP.LT.AND P4, PT, R2, UR50, !P4 ;  /* 0x0000003202007c0c */ /* 0x000fe2000e781270 */
[----:B------:R-:W0:Y:S01]  /*73b0*/  LDCU UR50, c[0x0][0x39c] ;  /* 0x00007380ff3277ac */ /* 0x000e220008000800 */
[----:B------:R-:W-:Y:S01]  /*73c0*/  ISETP.GE.AND P2, PT, R10, UR15, PT ;  /* 0x0000000f0a007c0c */ /* 0x000fe2000bf46270 */
[----:B---3--:R-:W-:-:S05]  /*73d0*/  VIADD R61, R133, UR32 ;  /* 0x00000020853d7c36 */ /* 0x008fca0008000000 */
[----:B------:R3:W-:Y:S01]  /*73e0*/  @P3 STG.E.U16 desc[UR22][R8.64], R63 ;  /* 0x0000003f08003986 */ /* 0x0007e2000c101516 */
[----:B-----5:R-:W-:Y:S01]  /*73f0*/  ISETP.LT.AND P3, PT, R3, UR51, !P0 ;  /* 0x0000003303007c0c */ /* 0x020fe2000c761270 */
[--C-:B------:R-:W-:Y:S01]  /*7400*/  IMAD.WIDE R18, R133, 0x2, R130.reuse ;  /* 0x0000000285127825 */ /* 0x100fe200078e0282 */
[----:B------:R-:W-:Y:S01]  /*7410*/  ISETP.LT.AND P0, PT, R2, UR52, !P0 ;  /* 0x0000003402007c0c */ /* 0x000fe2000c701270 */
[----:B------:R-:W5:Y:S02]  /*7420*/  LDCU UR51, c[0x0][0x39c] ;  /* 0x00007380ff3377ac */ /* 0x000f640008000800 */
[----:B----4-:R-:W-:Y:S01]  /*7430*/  IMAD.WIDE R16, R61, 0x2, R130 ;  /* 0x000000023d107825 */ /* 0x010fe200078e0282 */
[----:B------:R-:W4:Y:S03]  /*7440*/  LDCU UR52, c[0x0][0x39c] ;  /* 0x00007380ff3477ac */ /* 0x000f260008000800 */
[----:B------:R-:W-:Y:S01]  /*7450*/  VIADD R60, R0, 0xd ;  /* 0x0000000d003c7836 */ /* 0x000fe20000000000 */
[----:B---3--:R-:W-:Y:S01]  /*7460*/  PRMT R9, R11, 0x7632, R9 ;  /* 0x000076320b097816 */ /* 0x008fe20000000009 */
[----:B------:R-:W-:-:S04]  /*7470*/  IMAD.WIDE R10, R61, 0x2, R128 ;  /* 0x000000023d0a7825 */ /* 0x000fc800078e0280 */
[----:B------:R3:W-:Y:S01]  /*7480*/  @P4 STG.E.U16 desc[UR22][R18.64], R9 ;  /* 0x0000000912004986 */ /* 0x0007e2000c101516 */
[----:B------:R-:W-:Y:S01]  /*7490*/  VIADD R61, R61, UR32 ;  /* 0x000000203d3d7c36 */ /* 0x000fe20008000000 */
[----:B------:R-:W-:Y:S02]  /*74a0*/  ISETP.GE.AND P4, PT, R60, UR15, PT ;  /* 0x0000000f3c007c0c */ /* 0x000fe4000bf86270 */
[----:B------:R0:W-:Y:S01]  /*74b0*/  @P3 STG.E.U16 desc[UR22][R10.64], R32 ;  /* 0x000000200a003986 */ /* 0x0001e2000c101516 */
[C---:B------:R-:W-:Y:S02]  /*74c0*/  ISETP.LT.AND P3, PT, R3.reuse, UR54, !P1 ;  /* 0x0000003603007c0c */ /* 0x040fe4000cf61270 */
[----:B------:R-:W-:Y:S01]  /*74d0*/  PRMT R60, R24, 0x7632, R60 ;  /* 0x00007632183c7816 */ /* 0x000fe2000000003c */
[----:B------:R1:W-:Y:S01]  /*74e0*/  @P0 STG.E.U16 desc[UR22][R16.64], R24 ;  /* 0x0000001810000986 */ /* 0x0003e2000c101516 */
[----:B------:R-:W-:Y:S01]  /*74f0*/  ISETP.LT.AND P0, PT, R3, UR53, !P5 ;  /* 0x0000003503007c0c */ /* 0x000fe2000ef01270 */
[----:B------:R-:W2:Y:S01]  /*7500*/  LDCU UR53, c[0x0][0x39c] ;  /* 0x00007380ff3577ac */ /* 0x000ea20008000800 */
[C---:B------:R-:W-:Y:S01]  /*7510*/  ISETP.LT.AND P5, PT, R2.reuse, UR9, !P5 ;  /* 0x0000000902007c0c */ /* 0x040fe2000efa1270 */
[C---:B---3--:R-:W-:Y:S01]  /*7520*/  IMAD.WIDE R8, R61.reuse, 0x2, R128 ;  /* 0x000000023d087825 */ /* 0x048fe200078e0280 */
[----:B------:R-:W-:Y:S01]  /*7530*/  ISETP.LT.AND P1, PT, R2, UR55, !P1 ;  /* 0x0000003702007c0c */ /* 0x000fe2000cf21270 */
[----:B------:R-:W3:Y:S02]  /*7540*/  LDCU UR9, c[0x0][0x398] ;  /* 0x00007300ff0977ac */ /* 0x000ee40008000800 */
[----:B------:R-:W-:-:S02]  /*7550*/  VIADD R19, R61, UR32 ;  /* 0x000000203d137c36 */ /* 0x000fc40008000000 */
[----:B0-----:R-:W-:Y:S01]  /*7560*/  IMAD.WIDE R10, R61, 0x2, R130 ;  /* 0x000000023d0a7825 */ /* 0x001fe200078e0282 */
[----:B-1----:R-:W-:-:S03]  /*7570*/  PRMT R17, R32, 0x7632, R17 ;  /* 0x0000763220117816 */ /* 0x002fc60000000011 */
[C---:B------:R-:W-:Y:S02]  /*7580*/  VIADD R16, R0.reuse, 0xe ;  /* 0x0000000e00107836 */ /* 0x040fe40000000000 */
[----:B------:R-:W-:Y:S01]  /*7590*/  VIADD R61, R19, UR32 ;  /* 0x00000020133d7c36 */ /* 0x000fe20008000000 */
[----:B------:R0:W-:Y:S01]  /*75a0*/  @P0 STG.E.U16 desc[UR22][R8.64], R17 ;  /* 0x0000001108000986 */ /* 0x0001e2000c101516 */
[----:B------:R-:W-:Y:S01]  /*75b0*/  VIADD R18, R0, 0xf ;  /* 0x0000000f00127836 */ /* 0x000fe20000000000 */
[----:B------:R-:W-:Y:S01]  /*75c0*/  ISETP.GE.AND P0, PT, R16, UR15, PT ;  /* 0x0000000f10007c0c */ /* 0x000fe2000bf06270 */
[----:B------:R-:W-:Y:S01]  /*75d0*/  VIADD R24, R0, 0x11 ;  /* 0x0000001100187836 */ /* 0x000fe20000000000 */
[----:B------:R1:W-:Y:S02]  /*75e0*/  @P5 STG.E.U16 desc[UR22][R10.64], R60 ;  /* 0x0000003c0a005986 */ /* 0x0003e4000c101516 */
[----:B------:R-:W-:Y:S01]  /*75f0*/  ISETP.GE.AND P5, PT, R18, UR15, PT ;  /* 0x0000000f12007c0c */ /* 0x000fe2000bfa6270 */
[----:B------:R-:W-:-:S02]  /*7600*/  VIADD R18, R0, 0x10 ;  /* 0x0000001000127836 */ /* 0x000fc40000000000 */
[----:B0-----:R-:W-:-:S04]  /*7610*/  IMAD.WIDE R16, R19, 0x2, R128 ;  /* 0x0000000213107825 */ /* 0x001fc800078e0280 */
[----:B------:R-:W-:Y:S01]  /*7620*/  IMAD.WIDE R8, R19, 0x2, R130 ;  /* 0x0000000213087825 */ /* 0x000fe200078e0282 */
[----:B------:R0:W-:Y:S01]  /*7630*/  @P3 STG.E.U16 desc[UR22][R16.64], R33 ;  /* 0x0000002110003986 */ /* 0x0001e2000c101516 */
[----:B------:R-:W-:Y:S02]  /*7640*/  ISETP.LT.AND P3, PT, R3, UR56, !P6 ;  /* 0x0000003803007c0c */ /* 0x000fe4000f761270 */
[----:B-1----:R-:W-:Y:S01]  /*7650*/  IMAD.WIDE R10, R61, 0x2, R128 ;  /* 0x000000023d0a7825 */ /* 0x002fe200078e0280 */
[----:B------:R1:W-:Y:S01]  /*7660*/  @P1 STG.E.U16 desc[UR22][R8.64], R25 ;  /* 0x0000001908001986 */ /* 0x0003e2000c101516 */
[----:B------:R-:W-:Y:S02]  /*7670*/  ISETP.LT.AND P6, PT, R2, UR57, !P6 ;  /* 0x0000003902007c0c */ /* 0x000fe4000f7c1270 */
[----:B------:R-:W-:Y:S01]  /*7680*/  ISETP.GE.AND P1, PT, R18, UR15, PT ;  /* 0x0000000f12007c0c */ /* 0x000fe2000bf26270 */
[----:B------:R-:W2:Y:S01]  /*7690*/  LDCU UR15, c[0x0][0x398] ;  /* 0x00007300ff0f77ac */ /* 0x000ea20008000800 */
[----:B0-----:R-:W-:Y:S01]  /*76a0*/  PRMT R17, R33, 0x7632, R17 ;  /* 0x0000763221117816 */ /* 0x001fe20000000011 */
[----:B------:R-:W-:-:S04]  /*76b0*/  VIADD R33, R61, UR32 ;  /* 0x000000203d217c36 */ /* 0x000fc80008000000 */
[----:B------:R0:W-:Y:S01]  /*76c0*/  @P3 STG.E.U16 desc[UR22][R10.64], R17 ;  /* 0x000000110a003986 */ /* 0x0001e2000c101516 */
[----:B------:R-:W-:Y:S01]  /*76d0*/  ISETP.LT.AND P3, PT, R3, UR44, !P2 ;  /* 0x0000002c03007c0c */ /* 0x000fe2000d761270 */
[C---:B-1----:R-:W-:Y:S01]  /*76e0*/  IMAD.WIDE R8, R33.reuse, 0x2, R128 ;  /* 0x0000000221087825 */ /* 0x042fe200078e0280 */
[----:B------:R-:W-:Y:S01]  /*76f0*/  ISETP.LT.AND P2, PT, R2, UR45, !P2 ;  /* 0x0000002d02007c0c */ /* 0x000fe2000d741270 */
[----:B------:R-:W1:Y:S02]  /*7700*/  LDCU UR44, c[0x0][0x39c] ;  /* 0x00007380ff2c77ac */ /* 0x000e640008000800 */
[C---:B------:R-:W-:Y:S01]  /*7710*/  IMAD.WIDE R18, R33.reuse, 0x2, R130 ;  /* 0x0000000221127825 */ /* 0x040fe200078e0282 */
[----:B------:R-:W1:Y:S03]  /*7720*/  LDCU UR45, c[0x0][0x39c] ;  /* 0x00007380ff2d77ac */ /* 0x000e660008000800 */
[----:B------:R-:W-:Y:S01]  /*7730*/  VIADD R33, R33, UR32 ;  /* 0x0000002021217c36 */ /* 0x000fe20008000000 */
[----:B0-----:R-:W-:Y:S01]  /*7740*/  PRMT R11, R25, 0x7632, R11 ;  /* 0x00007632190b7816 */ /* 0x001fe2000000000b */
[----:B------:R-:W-:-:S05]  /*7750*/  IMAD.WIDE R16, R61, 0x2, R130 ;  /* 0x000000023d107825 */ /* 0x000fca00078e0282 */
[----:B------:R0:W-:Y:S01]  /*7760*/  @P6 STG.E.U16 desc[UR22][R16.64], R11 ;  /* 0x0000000b10006986 */ /* 0x0001e2000c101516 */
[----:B------:R-:W-:Y:S01]  /*7770*/  ISETP.GE.AND P6, PT, R24, UR14, PT ;  /* 0x0000000e18007c0c */ /* 0x000fe2000bfc6270 */
[----:B------:R-:W1:Y:S01]  /*7780*/  LDCU UR14, c[0x0][0x398] ;  /* 0x00007300ff0e77ac */ /* 0x000e620008000800 */
[----:B------:R-:W-:Y:S01]  /*7790*/  PRMT R24, R26, 0x7632, R24 ;  /* 0x000076321a187816 */ /* 0x000fe20000000018 */
[----:B------:R2:W-:Y:S01]  /*77a0*/  @P3 STG.E.U16 desc[UR22][R8.64], R34 ;  /* 0x0000002208003986 */ /* 0x0005e2000c101516 */
[C---:B------:R-:W-:Y:S01]  /*77b0*/  ISETP.LT.AND P3, PT, R3.reuse, UR35, !P0 ;  /* 0x0000002303007c0c */ /* 0x040fe2000c761270 */
[----:B------:R-:W1:Y:S01]  /*77c0*/  LDCU UR35, c[0x0][0x398] ;  /* 0x00007300ff2377ac */ /* 0x000e620008000800 */
[C---:B------:R-:W-:Y:S01]  /*77d0*/  ISETP.LT.AND P0, PT, R2.reuse, UR34, !P0 ;  /* 0x0000002202007c0c */ /* 0x040fe2000c701270 */
[----:B------:R3:W-:Y:S01]  /*77e0*/  @P2 STG.E.U16 desc[UR22][R18.64], R26 ;  /* 0x0000001a12002986 */ /* 0x0007e2000c101516 */
[----:B------:R-:W-:Y:S01]  /*77f0*/  ISETP.LT.AND P2, PT, R3, UR40, !P4 ;  /* 0x0000002803007c0c */ /* 0x000fe2000e741270 */
[----:B------:R-:W1:Y:S01]  /*7800*/  LDCU UR34, c[0x0][0x398] ;  /* 0x00007300ff2277ac */ /* 0x000e620008000800 */
[----:B------:R-:W-:Y:S01]  /*7810*/  ISETP.LT.AND P4, PT, R2, UR37, !P4 ;  /* 0x0000002502007c0c */ /* 0x000fe2000e781270 */
[----:B0-----:R-:W-:Y:S01]  /*7820*/  IMAD.WIDE R10, R33, 0x2, R128 ;  /* 0x00000002210a7825 */ /* 0x001fe200078e0280 */
[----:B------:R-:W-:Y:S01]  /*7830*/  PRMT R17, R34, 0x7632, R17 ;  /* 0x0000763222117816 */ /* 0x000fe20000000011 */
[----:B------:R-:W0:Y:S02]  /*7840*/  LDCU UR37, c[0x0][0x398] ;  /* 0x00007300ff2577ac */ /* 0x000e240008000800 */
[----:B------:R-:W-:-:S02]  /*7850*/  VIADD R16, R0, 0x12 ;  /* 0x0000001200107836 */ /* 0x000fc40000000000 */
[C---:B--2---:R-:W-:Y:S01]  /*7860*/  IMAD.WIDE R8, R33.reuse, 0x2, R130 ;  /* 0x0000000221087825 */ /* 0x044fe200078e0282 */
[----:B------:R-:W2:Y:S03]  /*7870*/  LDCU UR40, c[0x0][0x398] ;  /* 0x00007300ff2877ac */ /* 0x000ea60008000800 */
[----:B---3--:R-:W-:Y:S01]  /*7880*/  VIADD R19, R33, UR32 ;  /* 0x0000002021137c36 */ /* 0x008fe20008000000 */
[----:B------:R3:W-:Y:S01]  /*7890*/  @P2 STG.E.U16 desc[UR22][R10.64], R17 ;  /* 0x000000110a002986 */ /* 0x0007e2000c101516 */
[----:B------:R-:W-:Y:S01]  /*78a0*/  ISETP.GE.AND P2, PT, R16, UR47, PT ;  /* 0x0000002f10007c0c */ /* 0x000fe2000bf46270 */
[----:B------:R-:W-:Y:S01]  /*78b0*/  VIADD R18, R0, 0x13 ;  /* 0x0000001300127836 */ /* 0x000fe20000000000 */
[----:B------:R-:W0:Y:S01]  /*78c0*/  LDCU UR47, c[0x0][0x39c] ;  /* 0x00007380ff2f77ac */ /* 0x000e220008000800 */
[----:B------:R1:W-:Y:S01]  /*78d0*/  @P4 STG.E.U16 desc[UR22][R8.64], R24 ;  /* 0x0000001808004986 */ /* 0x0003e2000c101516 */
[----:B------:R-:W-:-:S02]  /*78e0*/  VIADD R25, R19, UR32 ;  /* 0x0000002013197c36 */ /* 0x000fc40008000000 */
[----:B------:R-:W-:Y:S01]  /*78f0*/  ISETP.GE.AND P4, PT, R18, UR48, PT ;  /* 0x0000003012007c0c */ /* 0x000fe2000bf86270 */
[----:B------:R-:W-:Y:S01]  /*7900*/  VIADD R18, R0, 0x14 ;  /* 0x0000001400127836 */ /* 0x000fe20000000000 */
[----:B------:R-:W0:Y:S01]  /*7910*/  LDCU UR48, c[0x0][0x39c] ;  /* 0x00007380ff3077ac */ /* 0x000e220008000800 */
[----:B------:R-:W-:Y:S02]  /*7920*/  VIADD R33, R25, UR32 ;  /* 0x0000002019217c36 */ /* 0x000fe40008000000 */
[----:B---3--:R-:W-:-:S04]  /*7930*/  IMAD.WIDE R16, R19, 0x2, R128 ;  /* 0x0000000213107825 */ /* 0x008fc800078e0280 */
[----:B------:R-:W-:Y:S01]  /*7940*/  IMAD.WIDE R10, R19, 0x2, R130 ;  /* 0x00000002130a7825 */ /* 0x000fe200078e0282 */
[----:B------:R3:W-:Y:S01]  /*7950*/  @P3 STG.E.U16 desc[UR22][R16.64], R35 ;  /* 0x0000002310003986 */ /* 0x0007e2000c101516 */
[----:B------:R-:W-:Y:S01]  /*7960*/  ISETP.LT.AND P3, PT, R3, UR33, !P5 ;  /* 0x0000002103007c0c */ /* 0x000fe2000ef61270 */
[----:B------:R-:W0:Y:S01]  /*7970*/  LDCU UR33, c[0x0][0x398] ;  /* 0x00007300ff2177ac */ /* 0x000e220008000800 */
[----:B-1----:R-:W-:Y:S01]  /*7980*/  IMAD.WIDE R8, R25, 0x2, R128 ;  /* 0x0000000219087825 */ /* 0x002fe200078e0280 */
[----:B------:R1:W-:Y:S01]  /*7990*/  @P0 STG.E.U16 desc[UR22][R10.64], R27 ;  /* 0x0000001b0a000986 */ /* 0x0003e2000c101516 */
[----:B------:R-:W-:Y:S01]  /*79a0*/  ISETP.LT.AND P5, PT, R2, UR36, !P5 ;  /* 0x0000002402007c0c */ /* 0x000fe2000efa1270 */
[----:B------:R-:W0:Y:S01]  /*79b0*/  LDCU UR36, c[0x0][0x398] ;  /* 0x00007300ff2477ac */ /* 0x000e220008000800 */
[----:B------:R-:W-:Y:S01]  /*79c0*/  ISETP.GE.AND P0, PT, R18, UR49, PT ;  /* 0x0000003112007c0c */ /* 0x000fe2000bf06270 */
[----:B------:R-:W-:Y:S01]  /*79d0*/  IMAD.WIDE R18, R33, 0x2, R130 ;  /* 0x0000000221127825 */ /* 0x000fe200078e0282 */
[----:B------:R-:W0:Y:S01]  /*79e0*/  LDCU UR49, c[0x0][0x39c] ;  /* 0x00007380ff3177ac */ /* 0x000e220008000800 */
[----:B---3--:R-:W-:-:S02]  /*79f0*/  PRMT R17, R35, 0x7632, R17 ;  /* 0x0000763223117816 */ /* 0x008fc40000000011 */
[----:B------:R-:W-:Y:S02]  /*7a00*/  VIADD R24, R0, 0x15 ;  /* 0x0000001500187836 */ /* 0x000fe40000000000 */
[----:B-1----:R-:W-:Y:S01]  /*7a10*/  IMAD.WIDE R10, R33, 0x2, R128 ;  /* 0x00000002210a7825 */ /* 0x002fe200078e0280 */
[----:B------:R1:W-:Y:S01]  /*7a20*/  @P3 STG.E.U16 desc[UR22][R8.64], R17 ;  /* 0x0000001108003986 */ /* 0x0003e2000c101516 */
[----:B------:R-:W-:Y:S01]  /*7a30*/  ISETP.LT.AND P3, PT, R3, UR39, !P1 ;  /* 0x0000002703007c0c */ /* 0x000fe2000cf61270 */
[----:B------:R-:W3:Y:S01]  /*7a40*/  LDCU UR39, c[0x0][0x398] ;  /* 0x00007300ff2777ac */ /* 0x000ee20008000800 */
[----:B------:R-:W-:Y:S01]  /*7a50*/  ISETP.LT.AND P1, PT, R2, UR41, !P1 ;  /* 0x0000002902007c0c */ /* 0x000fe2000cf21270 */
[----:B------:R-:W-:Y:S01]  /*7a60*/  VIADD R33, R33, UR32 ;  /* 0x0000002021217c36 */ /* 0x000fe20008000000 */
[----:B------:R-:W0:Y:S01]  /*7a70*/  LDCU UR41, c[0x0][0x398] ;  /* 0x00007300ff2977ac */ /* 0x000e220008000800 */
[----:B-1----:R-:W-:Y:S01]  /*7a80*/  PRMT R9, R27, 0x7632, R9 ;  /* 0x000076321b097816 */ /* 0x002fe20000000009 */
[----:B------:R-:W-:-:S05]  /*7a90*/  IMAD.WIDE R16, R25, 0x2, R130 ;  /* 0x0000000219107825 */ /* 0x000fca00078e0282 */
[----:B------:R1:W-:Y:S01]  /*7aa0*/  @P5 STG.E.U16 desc[UR22][R16.64], R9 ;  /* 0x0000000910005986 */ /* 0x0003e2000c101516 */
[----:B------:R-:W-:Y:S01]  /*7ab0*/  ISETP.GE.AND P5, PT, R24, UR50, PT ;  /* 0x0000003218007c0c */ /* 0x000fe2000bfa6270 */
[----:B------:R-:W0:Y:S01]  /*7ac0*/  LDCU UR50, c[0x0][0x398] ;  /* 0x00007300ff3277ac */ /* 0x000e220008000800 */
[----:B------:R-:W-:Y:S01]  /*7ad0*/  PRMT R24, R40, 0x7632, R24 ;  /* 0x0000763228187816 */ /* 0x000fe20000000018 */
[----:B------:R2:W-:Y:S01]  /*7ae0*/  @P3 STG.E.U16 desc[UR22][R10.64], R48 ;  /* 0x000000300a003986 */ /* 0x0005e2000c101516 */
[C---:B------:R-:W-:Y:S01]  /*7af0*/  ISETP.LT.AND P3, PT, R3.reuse, UR46, !P2 ;  /* 0x0000002e03007c0c */ /* 0x040fe2000d761270 */
[----:B------:R-:W0:Y:S01]  /*7b00*/  LDCU UR46, c[0x0][0x39c] ;  /* 0x00007380ff2e77ac */ /* 0x000e220008000800 */
[C---:B------:R-:W-:Y:S01]  /*7b10*/  ISETP.LT.AND P2, PT, R2.reuse, UR28, !P2 ;  /* 0x0000001c02007c0c */ /* 0x040fe2000d741270 */
[----:B------:R3:W-:Y:S01]  /*7b20*/  @P1 STG.E.U16 desc[UR22][R18.64], R40 ;  /* 0x0000002812001986 */ /* 0x0007e2000c101516 */
[----:B------:R-:W-:Y:S01]  /*7b30*/  ISETP.LT.AND P1, PT, R3, UR42, !P6 ;  /* 0x0000002a03007c0c */ /* 0x000fe2000f721270 */
[----:B------:R-:W0:Y:S01]  /*7b40*/  LDCU UR42, c[0x0][0x39c] ;  /* 0x00007380ff2a77ac */ /* 0x000e220008000800 */
[----:B------:R-:W-:Y:S01]  /*7b50*/  ISETP.LT.AND P6, PT, R2, UR26, !P6 ;  /* 0x0000001a02007c0c */ /* 0x000fe2000f7c1270 */
[----:B-1----:R-:W-:Y:S01]  /*7b60*/  IMAD.WIDE R8, R33, 0x2, R128 ;  /* 0x0000000221087825 */ /* 0x002fe200078e0280 */
[----:B------:R-:W-:Y:S01]  /*7b70*/  PRMT R17, R48, 0x7632, R17 ;  /* 0x0000763230117816 */ /* 0x000fe20000000011 */
[----:B------:R-:W1:Y:S02]  /*7b80*/  LDCU UR26, c[0x0][0x398] ;  /* 0x00007300ff1a77ac */ /* 0x000e640008000800 */
[----:B------:R-:W-:-:S02]  /*7b90*/  VIADD R16, R0, 0x16 ;  /* 0x0000001600107836 */ /* 0x000fc40000000000 */
[C---:B--2---:R-:W-:Y:S01]  /*7ba0*/  IMAD.WIDE R10, R33.reuse, 0x2, R130 ;  /* 0x00000002210a7825 */ /* 0x044fe200078e0282 */
[----:B------:R-:W2:Y:S03]  /*7bb0*/  LDCU UR28, c[0x0][0x398] ;  /* 0x00007300ff1c77ac */ /* 0x000ea60008000800 */
[----:B---3--:R-:W-:Y:S01]  /*7bc0*/  VIADD R19, R33, UR32 ;  /* 0x0000002021137c36 */ /* 0x008fe20008000000 */
[----:B------:R3:W-:Y:S01]  /*7bd0*/  @P1 STG.E.U16 desc[UR22][R8.64], R17 ;  /* 0x0000001108001986 */ /* 0x0007e2000c101516 */
[----:B-----5:R-:W-:Y:S01]  /*7be0*/  ISETP.GE.AND P1, PT, R16, UR51, PT ;  /* 0x0000003310007c0c */ /* 0x020fe2000bf26270 */
[----:B------:R-:W-:Y:S01]  /*7bf0*/  VIADD R18, R0, 0x17 ;  /* 0x0000001700127836 */ /* 0x000fe20000000000 */
[----:B------:R-:W5:Y:S01]  /*7c00*/  LDCU UR51, c[0x0][0x398] ;  /* 0x00007300ff3377ac */ /* 0x000f620008000800 */
[----:B------:R0:W-:Y:S01]  /*7c10*/  @P6 STG.E.U16 desc[UR22][R10.64], R24 ;  /* 0x000000180a006986 */ /* 0x0001e2000c101516 */
[----:B------:R-:W-:-:S02]  /*7c20*/  VIADD R25, R19, UR32 ;  /* 0x0000002013197c36 */ /* 0x000fc40008000000 */
[----:B----4-:R-:W-:Y:S01]  /*7c30*/  ISETP.GE.AND P6, PT, R18, UR52, PT ;  /* 0x0000003412007c0c */ /* 0x010fe2000bfc6270 */
[----:B------:R-:W-:Y:S02]  /*7c40*/  VIADD R18, R0, 0x18 ;  /* 0x0000001800127836 */ /* 0x000fe40000000000 */
[----:B------:R-:W-:Y:S02]  /*7c50*/  VIADD R27, R25, UR32 ;  /* 0x00000020191b7c36 */ /* 0x000fe40008000000 */
[----:B---3--:R-:W-:-:S04]  /*7c60*/  IMAD.WIDE R16, R19, 0x2, R128 ;  /* 0x0000000213107825 */ /* 0x008fc800078e0280 */
[----:B------:R-:W-:Y:S01]  /*7c70*/  IMAD.WIDE R8, R19, 0x2, R130 ;  /* 0x0000000213087825 */ /* 0x000fe200078e0282 */
[----:B------:R3:W-:Y:S01]  /*7c80*/  @P3 STG.E.U16 desc[UR22][R16.64], R49 ;  /* 0x0000003110003986 */ /* 0x0007e2000c101516 */
[----:B------:R-:W-:Y:S01]  /*7c90*/  ISETP.LT.AND P3, PT, R3, UR30, !P4 ;  /* 0x0000001e03007c0c */ /* 0x000fe2000e761270 */
[----:B------:R-:W4:Y:S01]  /*7ca0*/  LDCU UR30, c[0x0][0x398] ;  /* 0x00007300ff1e77ac */ /* 0x000f220008000800 */
[----:B0-----:R-:W-:Y:S01]  /*7cb0*/  IMAD.WIDE R10, R25, 0x2, R128 ;  /* 0x00000002190a7825 */ /* 0x001fe200078e0280 */
[----:B------:R0:W-:Y:S01]  /*7cc0*/  @P2 STG.E.U16 desc[UR22][R8.64], R41 ;  /* 0x0000002908002986 */ /* 0x0001e2000c101516 */
[----:B------:R-:W-:Y:S01]  /*7cd0*/  ISETP.LT.AND P4, PT, R2, UR18, !P4 ;  /* 0x0000001202007c0c */ /* 0x000fe2000e781270 */
[----:B------:R-:W1:Y:S01]  /*7ce0*/  LDCU UR18, c[0x0][0x398] ;  /* 0x00007300ff1277ac */ /* 0x000e620008000800 */
[----:B------:R-:W-:Y:S01]  /*7cf0*/  ISETP.GE.AND P2, PT, R18, UR53, PT ;  /* 0x0000003512007c0c */ /* 0x000fe2000bf46270 */
[----:B------:R-:W-:Y:S01]  /*7d00*/  IMAD.WIDE R18, R27, 0x2, R130 ;  /* 0x000000021b127825 */ /* 0x000fe200078e0282 */
[----:B---3--:R-:W-:-:S03]  /*7d10*/  PRMT R17, R49, 0x7632, R17 ;  /* 0x0000763231117816 */ /* 0x008fc60000000011 */
[----:B------:R-:W-:Y:S02]  /*7d20*/  VIADD R24, R0, 0x19 ;  /* 0x0000001900187836 */ /* 0x000fe40000000000 */
[----:B0-----:R-:W-:Y:S01]  /*7d30*/  IMAD.WIDE R8, R27, 0x2, R128 ;  /* 0x000000021b087825 */ /* 0x001fe200078e0280 */
[----:B------:R0:W-:Y:S01]  /*7d40*/  @P3 STG.E.U16 desc[UR22][R10.64], R17 ;  /* 0x000000110a003986 */ /* 0x0001e2000c101516 */
[----:B------:R-:W-:Y:S01]  /*7d50*/  ISETP.LT.AND P3, PT, R3, UR20, !P0 ;  /* 0x0000001403007c0c */ /* 0x000fe2000c761270 */
[----:B------:R-:W3:Y:S01]  /*7d60*/  LDCU UR20, c[0x0][0x398] ;  /* 0x00007300ff1477ac */ /* 0x000ee20008000800 */
[----:B------:R-:W-:Y:S01]  /*7d70*/  ISETP.LT.AND P0, PT, R2, UR43, !P0 ;  /* 0x0000002b02007c0c */ /* 0x000fe2000c701270 */
[----:B------:R-:W-:Y:S01]  /*7d80*/  VIADD R27, R27, UR32 ;  /* 0x000000201b1b7c36 */ /* 0x000fe20008000000 */
[----:B------:R-:W1:Y:S01]  /*7d90*/  LDCU UR43, c[0x0][0x39c] ;  /* 0x00007380ff2b77ac */ /* 0x000e620008000800 */
        /* <DEDUP_REMOVED lines=80> */
[----:B------:R-:W-:Y:S02]  /*82a0*/  VIADD R18, R0, 0x20 ;  /* 0x0000002000127836 */ /* 0x000fe40000000000 */
        /* <DEDUP_REMOVED lines=31> */
[C---:B----4-:R-:W-:Y:S01]  /*84a0*/  ISETP.LT.AND P2, PT, R2.reuse, UR30, !P2 ;  /* 0x0000001e02007c0c */ /* 0x050fe2000d741270 */
        /* <DEDUP_REMOVED lines=10> */
[----:B----4-:R-:W-:Y:S01]  /*8550*/  VIADD R19, R27, UR32 ;  /* 0x000000201b137c36 */ /* 0x010fe20008000000 */
[----:B------:R4:W-:Y:S01]  /*8560*/  @P1 STG.E.U16 desc[UR22][R10.64], R17 ;  /* 0x000000110a001986 */ /* 0x0009e2000c101516 */
[----:B------:R-:W-:Y:S01]  /*8570*/  ISETP.GE.AND P1, PT, R16, UR38, PT ;  /* 0x0000002610007c0c */ /* 0x000fe2000bf26270 */
[----:B------:R-:W-:Y:S01]  /*8580*/  VIADD R18, R0, 0x23 ;  /* 0x0000002300127836 */ /* 0x000fe20000000000 */
[----:B------:R-:W1:Y:S01]  /*8590*/  LDCU UR38, c[0x0][0x398] ;  /* 0x00007300ff2677ac */ /* 0x000e620008000800 */
[----:B------:R2:W-:Y:S01]  /*85a0*/  @P6 STG.E.U16 desc[UR22][R8.64], R24 ;  /* 0x0000001808006986 */ /* 0x0005e2000c101516 */
[----:B------:R-:W-:-:S02]  /*85b0*/  VIADD R25, R19, UR32 ;  /* 0x0000002013197c36 */ /* 0x000fc40008000000 */
[----:B0-----:R-:W-:Y:S01]  /*85c0*/  ISETP.GE.AND P6, PT, R18, UR4, PT ;  /* 0x0000000412007c0c */ /* 0x001fe2000bfc6270 */
[----:B------:R-:W-:Y:S01]  /*85d0*/  VIADD R18, R0, 0x24 ;  /* 0x0000002400127836 */ /* 0x000fe20000000000 */
[----:B------:R-:W0:Y:S01]  /*85e0*/  LDCU UR4, c[0x0][0x39c] ;  /* 0x00007380ff0477ac */ /* 0x000e220008000800 */
[----:B------:R-:W-:Y:S02]  /*85f0*/  VIADD R27, R25, UR32 ;  /* 0x00000020191b7c36 */ /* 0x000fe40008000000 */
[----:B----4-:R-:W-:-:S04]  /*8600*/  IMAD.WIDE R16, R19, 0x2, R128 ;  /* 0x0000000213107825 */ /* 0x010fc800078e0280 */
[----:B------:R-:W-:Y:S01]  /*8610*/  IMAD.WIDE R10, R19, 0x2, R130 ;  /* 0x00000002130a7825 */ /* 0x000fe200078e0282 */
[----:B------:R4:W-:Y:S01]  /*8620*/  @P3 STG.E.U16 desc[UR22][R16.64], R67 ;  /* 0x0000004310003986 */ /* 0x0009e2000c101516 */
[----:B------:R-:W-:Y:S01]  /*8630*/  ISETP.LT.AND P3, PT, R3, UR18, !P4 ;  /* 0x0000001203007c0c */ /* 0x000fe2000e761270 */
[----:B------:R-:W0:Y:S01]  /*8640*/  LDCU UR18, c[0x0][0x398] ;  /* 0x00007300ff1277ac */ /* 0x000e220008000800 */
[----:B--2---:R-:W-:Y:S01]  /*8650*/  IMAD.WIDE R8, R25, 0x2, R128 ;  /* 0x0000000219087825 */ /* 0x004fe200078e0280 */
[----:B------:R2:W-:Y:S01]  /*8660*/  @P2 STG.E.U16 desc[UR22][R10.64], R59 ;  /* 0x0000003b0a002986 */ /* 0x0005e2000c101516 */
[----:B------:R-:W-:Y:S01]  /*8670*/  ISETP.LT.AND P4, PT, R2, UR20, !P4 ;  /* 0x0000001402007c0c */ /* 0x000fe2000e781270 */
[----:B------:R-:W0:Y:S01]  /*8680*/  LDCU UR20, c[0x0][0x398] ;  /* 0x00007300ff1477ac */ /* 0x000e220008000800 */
[----:B------:R-:W-:Y:S01]  /*8690*/  ISETP.GE.AND P2, PT, R18, UR9, PT ;  /* 0x0000000912007c0c */ /* 0x000fe2000bf46270 */
[----:B------:R-:W-:Y:S01]  /*86a0*/  IMAD.WIDE R18, R27, 0x2, R130 ;  /* 0x000000021b127825 */ /* 0x000fe200078e0282 */
[----:B------:R-:W0:Y:S01]  /*86b0*/  LDCU UR9, c[0x0][0x39c] ;  /* 0x00007380ff0977ac */ /* 0x000e220008000800 */
[----:B----4-:R-:W-:-:S02]  /*86c0*/  PRMT R17, R67, 0x7632, R17 ;  /* 0x0000763243117816 */ /* 0x010fc40000000011 */
[----:B------:R-:W-:Y:S02]  /*86d0*/  VIADD R24, R0, 0x25 ;  /* 0x0000002500187836 */ /* 0x000fe40000000000 */
[----:B--2---:R-:W-:Y:S01]  /*86e0*/  IMAD.WIDE R10, R27, 0x2, R128 ;  /* 0x000000021b0a7825 */ /* 0x004fe200078e0280 */
[----:B------:R2:W-:Y:S01]  /*86f0*/  @P3 STG.E.U16 desc[UR22][R8.64], R17 ;  /* 0x0000001108003986 */ /* 0x0005e2000c101516 */
[----:B------:R-:W-:Y:S01]  /*8700*/  ISETP.LT.AND P3, PT, R3, UR41, !P0 ;  /* 0x0000002903007c0c */ /* 0x000fe2000c761270 */
[----:B------:R-:W4:Y:S01]  /*8710*/  LDCU UR41, c[0x0][0x398] ;  /* 0x00007300ff2977ac */ /* 0x000f220008000800 */
[----:B------:R-:W-:Y:S01]  /*8720*/  ISETP.LT.AND P0, PT, R2, UR50, !P0 ;  /* 0x0000003202007c0c */ /* 0x000fe2000c701270 */
[----:B------:R-:W-:Y:S01]  /*8730*/  VIADD R27, R27, UR32 ;  /* 0x000000201b1b7c36 */ /* 0x000fe20008000000 */
[----:B--2---:R-:W-:Y:S01]  /*8740*/  PRMT R9, R59, 0x7632, R9 ;  /* 0x000076323b097816 */ /* 0x004fe20000000009 */
        /* <DEDUP_REMOVED lines=13> */
[----:B--2---:R-:W-:Y:S01]  /*8820*/  IMAD.WIDE R8, R27, 0x2, R128 ;  /* 0x000000021b087825 */ /* 0x004fe200078e0280 */
[----:B------:R-:W-:Y:S01]  /*8830*/  PRMT R17, R72, 0x7632, R17 ;  /* 0x0000763248117816 */ /* 0x000fe20000000011 */
[----:B------:R-:W2:Y:S02]  /*8840*/  LDCU UR16, c[0x0][0x398] ;  /* 0x00007300ff1077ac */ /* 0x000ea40008000800 */
[----:B------:R-:W-:-:S02]  /*8850*/  VIADD R16, R0, 0x26 ;  /* 0x0000002600107836 */ /* 0x000fc40000000000 */
[C---:B-1----:R-:W-:Y:S01]  /*8860*/  IMAD.WIDE R10, R27.reuse, 0x2, R130 ;  /* 0x000000021b0a7825 */ /* 0x042fe200078e0282 */
[----:B------:R-:W1:Y:S03]  /*8870*/  LDCU UR24, c[0x0][0x398] ;  /* 0x00007300ff1877ac */ /* 0x000e660008000800 */
        /* <DEDUP_REMOVED lines=14> */
[----:B------:R-:W-:Y:S02]  /*8960*/  ISETP.LT.AND P3, PT, R3, UR47, !P6 ;  /* 0x0000002f03007c0c */ /* 0x000fe4000f761270 */
[----:B-1----:R-:W-:Y:S01]  /*8970*/  IMAD.WIDE R10, R25, 0x2, R128 ;  /* 0x00000002190a7825 */ /* 0x002fe200078e0280 */
[----:B------:R1:W-:Y:S01]  /*8980*/  @P1 STG.E.U16 desc[UR22][R8.64], R69 ;  /* 0x0000004508001986 */ /* 0x0003e2000c101516 */
[----:B------:R-:W-:Y:S02]  /*8990*/  ISETP.LT.AND P6, PT, R2, UR48, !P6 ;  /* 0x0000003002007c0c */ /* 0x000fe4000f7c1270 */
        /* <DEDUP_REMOVED lines=9> */
[----:B-----5:R-:W-:Y:S01]  /*8a30*/  ISETP.LT.AND P2, PT, R2, UR51, !P2 ;  /* 0x0000003302007c0c */ /* 0x020fe2000d741270 */
[----:B------:R-:W-:Y:S01]  /*8a40*/  VIADD R27, R27, UR32 ;  /* 0x000000201b1b7c36 */ /* 0x000fe20008000000 */
[----:B-1----:R-:W-:Y:S01]  /*8a50*/  PRMT R11, R69, 0x7632, R11 ;  /* 0x00007632450b7816 */ /* 0x002fe2000000000b */
[----:B------:R-:W-:-:S05]  /*8a60*/  IMAD.WIDE R16, R25, 0x2, R130 ;  /* 0x0000000219107825 */ /* 0x000fca00078e0282 */
[----:B------:R1:W-:Y:S01]  /*8a70*/  @P6 STG.E.U16 desc[UR22][R16.64], R11 ;  /* 0x0000000b10006986 */ /* 0x0003e2000c101516 */
[----:B------:R-:W-:Y:S01]  /*8a80*/  ISETP.GE.AND P6, PT, R24, UR26, PT ;  /* 0x0000001a18007c0c */ /* 0x000fe2000bfc6270 */
[----:B------:R-:W5:Y:S01]  /*8a90*/  LDCU UR26, c[0x0][0x398] ;  /* 0x00007300ff1a77ac */ /* 0x000f620008000800 */
[----:B------:R-:W-:Y:S01]  /*8aa0*/  PRMT R24, R70, 0x7632, R24 ;  /* 0x0000763246187816 */ /* 0x000fe20000000018 */
[----:B------:R0:W-:Y:S01]  /*8ab0*/  @P3 STG.E.U16 desc[UR22][R8.64], R74 ;  /* 0x0000004a08003986 */ /* 0x0001e2000c101516 */
[C---:B------:R-:W-:Y:S01]  /*8ac0*/  ISETP.LT.AND P3, PT, R3.reuse, UR33, !P0 ;  /* 0x0000002103007c0c */ /* 0x040fe2000c761270 */
[----:B------:R-:W2:Y:S01]  /*8ad0*/  LDCU UR33, c[0x0][0x398] ;  /* 0x00007300ff2177ac */ /* 0x000ea20008000800 */
[C---:B------:R-:W-:Y:S01]  /*8ae0*/  ISETP.LT.AND P0, PT, R2.reuse, UR36, !P0 ;  /* 0x0000002402007c0c */ /* 0x040fe2000c701270 */
[----:B------:R3:W-:Y:S01]  /*8af0*/  @P2 STG.E.U16 desc[UR22][R18.64], R70 ;  /* 0x0000004612002986 */ /* 0x0007e2000c101516 */
[----:B------:R-:W-:Y:S01]  /*8b00*/  ISETP.LT.AND P2, PT, R3, UR35, !P4 ;  /* 0x0000002303007c0c */ /* 0x000fe2000e741270 */
[----:B------:R-:W2:Y:S01]  /*8b10*/  LDCU UR35, c[0x0][0x398] ;  /* 0x00007300ff2377ac */ /* 0x000ea20008000800 */
[----:B------:R-:W-:Y:S01]  /*8b20*/  ISETP.LT.AND P4, PT, R2, UR34, !P4 ;  /* 0x0000002202007c0c */ /* 0x000fe2000e781270 */
[----:B-1----:R-:W-:Y:S01]  /*8b30*/  IMAD.WIDE R10, R27, 0x2, R128 ;  /* 0x000000021b0a7825 */ /* 0x002fe200078e0280 */
[----:B------:R-:W-:Y:S01]  /*8b40*/  PRMT R17, R74, 0x7632, R17 ;  /* 0x000076324a117816 */ /* 0x000fe20000000011 */
[----:B------:R-:W1:Y:S02]  /*8b50*/  LDCU UR34, c[0x0][0x398] ;  /* 0x00007300ff2277ac */ /* 0x000e640008000800 */
[----:B------:R-:W-:-:S02]  /*8b60*/  VIADD R16, R0, 0x2a ;  /* 0x0000002a00107836 */ /* 0x000fc40000000000 */
[C---:B0-----:R-:W-:Y:S01]  /*8b70*/  IMAD.WIDE R8, R27.reuse, 0x2, R130 ;  /* 0x000000021b087825 */ /* 0x041fe200078e0282 */
[----:B------:R-:W0:Y:S03]  /*8b80*/  LDCU UR36, c[0x0][0x398] ;  /* 0x00007300ff2477ac */ /* 0x000e260008000800 */
        /* <DEDUP_REMOVED lines=66> */
[----:B----4-:R-:W-:Y:S01]  /*8fb0*/  ISETP.LT.AND P3, PT, R3, UR41, !P4 ;  /* 0x0000002903007c0c */ /* 0x010fe2000e761270 */
[----:B------:R-:W4:Y:S01]  /*8fc0*/  LDCU UR41, c[0x0][0x398] ;  /* 0x00007300ff2977ac */ /* 0x000f220008000800 */
        /* <DEDUP_REMOVED lines=15> */
[----:B------:R-:W2:Y:S01]  /*90c0*/  LDCU UR43, c[0x0][0x398] ;  /* 0x00007300ff2b77ac */ /* 0x000ea20008000800 */
[----:B-1----:R-:W-:Y:S01]  /*90d0*/  PRMT R11, R77, 0x7632, R11 ;  /* 0x000076324d0b7816 */ /* 0x002fe2000000000b */
[----:B------:R-:W-:-:S05]  /*90e0*/  IMAD.WIDE R16, R25, 0x2, R130 ;  /* 0x0000000219107825 */ /* 0x000fca00078e0282 */
[----:B------:R1:W-:Y:S01]  /*90f0*/  @P4 STG.E.U16 desc[UR22][R16.64], R11 ;  /* 0x0000000b10004986 */ /* 0x0003e2000c101516 */
[----:B0-----:R-:W-:Y:S01]  /*9100*/  ISETP.GE.AND P4, PT, R24, UR4, PT ;  /* 0x0000000418007c0c */ /* 0x001fe2000bf86270 */
[----:B------:R-:W0:Y:S01]  /*9110*/  LDCU UR4, c[0x0][0x39c] ;  /* 0x00007380ff0477ac */ /* 0x000e220008000800 */
[----:B------:R-:W-:Y:S01]  /*9120*/  PRMT R24, R78, 0x7632, R24 ;  /* 0x000076324e187816 */ /* 0x000fe20000000018 */
[----:B------:R2:W-:Y:S01]  /*9130*/  @P3 STG.E.U16 desc[UR22][R8.64], R82 ;  /* 0x0000005208003986 */ /* 0x0005e2000c101516 */
[C---:B------:R-:W-:Y:S01]  /*9140*/  ISETP.LT.AND P3, PT, R3.reuse, UR42, !P1 ;  /* 0x0000002a03007c0c */ /* 0x040fe2000cf61270 */
[----:B------:R-:W0:Y:S01]  /*9150*/  LDCU UR42, c[0x0][0x398] ;  /* 0x00007300ff2a77ac */ /* 0x000e220008000800 */
[C---:B------:R-:W-:Y:S01]  /*9160*/  ISETP.LT.AND P1, PT, R2.reuse, UR46, !P1 ;  /* 0x0000002e02007c0c */ /* 0x040fe2000cf21270 */
[----:B------:R3:W-:Y:S01]  /*9170*/  @P0 STG.E.U16 desc[UR22][R18.64], R78 ;  /* 0x0000004e12000986 */ /* 0x0007e2000c101516 */
[----:B------:R-:W-:Y:S02]  /*9180*/  ISETP.LT.AND P0, PT, R3, UR44, !P5 ;  /* 0x0000002c03007c0c */ /* 0x000fe4000ef01270 */
[----:B------:R-:W-:Y:S01]  /*9190*/  ISETP.LT.AND P5, PT, R2, UR45, !P5 ;  /* 0x0000002d02007c0c */ /* 0x000fe2000efa1270 */
[----:B-1----:R-:W-:Y:S01]  /*91a0*/  IMAD.WIDE R10, R27, 0x2, R128 ;  /* 0x000000021b0a7825 */ /* 0x002fe200078e0280 */
[----:B------:R-:W-:-:S03]  /*91b0*/  PRMT R17, R82, 0x7632, R17 ;  /* 0x0000763252117816 */ /* 0x000fc60000000011 */
[----:B------:R-:W-:Y:S02]  /*91c0*/  VIADD R16, R0, 0x32 ;  /* 0x0000003200107836 */ /* 0x000fe40000000000 */
[----:B--2---:R-:W-:-:S04]  /*91d0*/  IMAD.WIDE R8, R27, 0x2, R130 ;  /* 0x000000021b087825 */ /* 0x004fc800078e0282 */
[----:B---3--:R-:W-:Y:S01]  /*91e0*/  VIADD R19, R27, UR32 ;  /* 0x000000201b137c36 */ /* 0x008fe20008000000 */
[----:B------:R1:W-:Y:S01]  /*91f0*/  @P0 STG.E.U16 desc[UR22][R10.64], R17 ;  /* 0x000000110a000986 */ /* 0x0003e2000c101516 */
[----:B------:R-:W-:Y:S01]  /*9200*/  ISETP.GE.AND P0, PT, R16, UR9, PT ;  /* 0x0000000910007c0c */ /* 0x000fe2000bf06270 */
[----:B------:R-:W-:Y:S01]  /*9210*/  VIADD R18, R0, 0x33 ;  /* 0x0000003300127836 */ /* 0x000fe20000000000 */
[----:B------:R-:W2:Y:S01]  /*9220*/  LDCU UR9, c[0x0][0x39c] ;  /* 0x00007380ff0977ac */ /* 0x000ea20008000800 */
[----:B------:R3:W-:Y:S01]  /*9230*/  @P5 STG.E.U16 desc[UR22][R8.64], R24 ;  /* 0x0000001808005986 */ /* 0x0007e2000c101516 */
[----:B------:R-:W-:Y:S02]  /*9240*/  VIADD R25, R19, UR32 ;  /* 0x0000002013197c36 */ /* 0x000fe40008000000 */
[----:B------:R-:W-:Y:S01]  /*9250*/  ISETP.GE.AND P5, PT, R18, UR6, PT ;  /* 0x0000000612007c0c */ /* 0x000fe2000bfa6270 */
[----:B------:R-:W-:Y:S01]  /*9260*/  VIADD R18, R0, 0x34 ;  /* 0x0000003400127836 */ /* 0x000fe20000000000 */
[----:B------:R-:W0:Y:S01]  /*9270*/  LDCU UR6, c[0x0][0x39c] ;  /* 0x00007380ff0677ac */ /* 0x000e220008000800 */
[----:B------:R-:W-:-:S02]  /*9280*/  VIADD R27, R25, UR32 ;  /* 0x00000020191b7c36 */ /* 0x000fc40008000000 */
[----:B-1----:R-:W-:-:S04]  /*9290*/  IMAD.WIDE R16, R19, 0x2, R128 ;  /* 0x0000000213107825 */ /* 0x002fc800078e0280 */
[----:B------:R-:W-:Y:S01]  /*92a0*/  IMAD.WIDE R10, R19, 0x2, R130 ;  /* 0x00000002130a7825 */ /* 0x000fe200078e0282 */
[----:B------:R1:W-:Y:S01]  /*92b0*/  @P3 STG.E.U16 desc[UR22][R16.64], R83 ;  /* 0x0000005310003986 */ /* 0x0003e2000c101516 */
[----:B-----5:R-:W-:Y:S01]  /*92c0*/  ISETP.LT.AND P3, PT, R3, UR26, !P6 ;  /* 0x0000001a03007c0c */ /* 0x020fe2000f761270 */
[----:B------:R-:W5:Y:S01]  /*92d0*/  LDCU UR26, c[0x0][0x398] ;  /* 0x00007300ff1a77ac */ /* 0x000f620008000800 */
[----:B---3--:R-:W-:Y:S01]  /*92e0*/  IMAD.WIDE R8, R25, 0x2, R128 ;  /* 0x0000000219087825 */ /* 0x008fe200078e0280 */
[----:B------:R3:W-:Y:S01]  /*92f0*/  @P1 STG.E.U16 desc[UR22][R10.64], R79 ;  /* 0x0000004f0a001986 */ /* 0x0007e2000c101516 */
[----:B------:R-:W-:Y:S01]  /*9300*/  ISETP.LT.AND P6, PT, R2, UR34, !P6 ;  /* 0x0000002202007c0c */ /* 0x000fe2000f7c1270 */
[----:B------:R-:W0:Y:S01]  /*9310*/  LDCU UR34, c[0x0][0x398] ;  /* 0x00007300ff2277ac */ /* 0x000e220008000800 */
[----:B------:R-:W-:Y:S01]  /*9320*/  ISETP.GE.AND P1, PT, R18, UR10, PT ;  /* 0x0000000a12007c0c */ /* 0x000fe2000bf26270 */
[----:B------:R-:W-:Y:S01]  /*9330*/  IMAD.WIDE R18, R27, 0x2, R130 ;  /* 0x000000021b127825 */ /* 0x000fe200078e0282 */
[----:B------:R-:W0:Y:S01]  /*9340*/  LDCU UR10, c[0x0][0x39c] ;  /* 0x00007380ff0a77ac */ /* 0x000e220008000800 */
[----:B-1----:R-:W-:-:S02]  /*9350*/  PRMT R17, R83, 0x7632, R17 ;  /* 0x0000763253117816 */ /* 0x002fc40000000011 */
[----:B------:R-:W-:Y:S02]  /*9360*/  VIADD R24, R0, 0x35 ;  /* 0x0000003500187836 */ /* 0x000fe40000000000 */
[----:B---3--:R-:W-:Y:S01]  /*9370*/  IMAD.WIDE R10, R27, 0x2, R128 ;  /* 0x000000021b0a7825 */ /* 0x008fe200078e0280 */
        /* <DEDUP_REMOVED lines=24> */
[----:B------:R0:W-:Y:S01]  /*9500*/  @P3 STG.E.U16 desc[UR22][R8.64], R17 ;  /* 0x0000001108003986 */ /* 0x0001e2000c101516 */
[C---:B--2---:R-:W-:Y:S01]  /*9510*/  IMAD.WIDE R10, R27.reuse, 0x2, R130 ;  /* 0x000000021b0a7825 */ /* 0x044fe200078e0282 */
[----:B------:R-:W2:Y:S01]  /*9520*/  LDCU UR39, c[0x0][0x398] ;  /* 0x00007300ff2777ac */ /* 0x000ea20008000800 */
[----:B------:R-:W-:Y:S02]  /*9530*/  ISETP.GE.AND P3, PT, R16, UR14, PT ;  /* 0x0000000e10007c0c */ /* 0x000fe4000bf66270 */
[----:B---3--:R-:W-:Y:S01]  /*9540*/  VIADD R19, R27, UR32 ;  /* 0x000000201b137c36 */ /* 0x008fe20008000000 */
[----:B------:R3:W-:Y:S01]  /*9550*/  @P4 STG.E.U16 desc[UR22][R10.64], R24 ;  /* 0x000000180a004986 */ /* 0x0007e2000c101516 */
[----:B------:R-:W-:Y:S01]  /*9560*/  VIADD R18, R0, 0x37 ;  /* 0x0000003700127836 */ /* 0x000fe20000000000 */
[----:B------:R-:W1:Y:S01]  /*9570*/  LDCU UR14, c[0x0][0x398] ;  /* 0x00007300ff0e77ac */ /* 0x000e620008000800 */
[C---:B------:R-:W-:Y:S02]  /*9580*/  VIADD R25, R19.reuse, UR32 ;  /* 0x0000002013197c36 */ /* 0x040fe40008000000 */
[C---:B0-----:R-:W-:Y:S01]  /*9590*/  IMAD.WIDE R16, R19.reuse, 0x2, R128 ;  /* 0x0000000213107825 */ /* 0x041fe200078e0280 */
[----:B------:R-:W-:Y:S01]  /*95a0*/  ISETP.GE.AND P4, PT, R18, UR4, PT ;  /* 0x0000000412007c0c */ /* 0x000fe2000bf86270 */
[----:B------:R-:W0:Y:S02]  /*95b0*/  LDCU UR4, c[0x0][0x39c] ;  /* 0x00007380ff0477ac */ /* 0x000e240008000800 */
[----:B------:R-:W-:Y:S01]  /*95c0*/  IMAD.WIDE R8, R19, 0x2, R130 ;  /* 0x0000000213087825 */ /* 0x000fe200078e0282 */
[----:B------:R1:W-:Y:S01]  /*95d0*/  @P2 STG.E.U16 desc[UR22][R16.64], R89 ;  /* 0x0000005910002986 */ /* 0x0003e2000c101516 */
[----:B------:R-:W-:Y:S01]  /*95e0*/  ISETP.LT.AND P2, PT, R3, UR18, !P5 ;  /* 0x0000001203007c0c */ /* 0x000fe2000ef41270 */
[----:B------:R-:W0:Y:S01]  /*95f0*/  LDCU UR18, c[0x0][0x398] ;  /* 0x00007300ff1277ac */ /* 0x000e220008000800 */
[----:B---3--:R-:W-:Y:S01]  /*9600*/  IMAD.WIDE R10, R25, 0x2, R128 ;  /* 0x00000002190a7825 */ /* 0x008fe200078e0280 */
[----:B------:R3:W-:Y:S01]  /*9610*/  @P0 STG.E.U16 desc[UR22][R8.64], R85 ;  /* 0x0000005508000986 */ /* 0x0007e2000c101516 */
[----:B------:R-:W-:Y:S01]  /*9620*/  ISETP.LT.AND P5, PT, R2, UR20, !P5 ;  /* 0x0000001402007c0c */ /* 0x000fe2000efa1270 */
[----:B------:R-:W0:Y:S01]  /*9630*/  LDCU UR20, c[0x0][0x398] ;  /* 0x00007300ff1477ac */ /* 0x000e220008000800 */
[----:B------:R-:W-:-:S02]  /*9640*/  VIADD R18, R0, 0x38 ;  /* 0x0000003800127836 */ /* 0x000fc40000000000 */
[----:B------:R-:W-:Y:S02]  /*9650*/  VIADD R27, R25, UR32 ;  /* 0x00000020191b7c36 */ /* 0x000fe40008000000 */
[----:B------:R-:W-:Y:S01]  /*9660*/  VIADD R24, R0, 0x39 ;  /* 0x0000003900187836 */ /* 0x000fe20000000000 */
[----:B-1----:R-:W-:Y:S02]  /*9670*/  PRMT R17, R89, 0x7632, R17 ;  /* 0x0000763259117816 */ /* 0x002fe40000000011 */
[----:B------:R-:W-:Y:S01]  /*9680*/  ISETP.GE.AND P0, PT, R18, UR9, PT ;  /* 0x0000000912007c0c */ /* 0x000fe2000bf06270 */
[----:B------:R-:W-:Y:S01]  /*9690*/  IMAD.WIDE R18, R27, 0x2, R130 ;  /* 0x000000021b127825 */ /* 0x000fe200078e0282 */
[----:B------:R-:W1:Y:S01]  /*96a0*/  LDCU UR9, c[0x0][0x39c] ;  /* 0x00007380ff0977ac */ /* 0x000e620008000800 */
[----:B------:R0:W-:Y:S01]  /*96b0*/  @P2 STG.E.U16 desc[UR22][R10.64], R17 ;  /* 0x000000110a002986 */ /* 0x0001e2000c101516 */
[----:B------:R-:W-:Y:S01]  /*96c0*/  ISETP.LT.AND P2, PT, R3, UR30, !P1 ;  /* 0x0000001e03007c0c */ /* 0x000fe2000cf41270 */
[C---:B---3--:R-:W-:Y:S01]  /*96d0*/  IMAD.WIDE R8, R27.reuse, 0x2, R128 ;  /* 0x000000021b087825 */ /* 0x048fe200078e0280 */
[----:B------:R-:W-:Y:S01]  /*96e0*/  ISETP.LT.AND P1, PT, R2, UR38, !P1 ;  /* 0x0000002602007c0c */ /* 0x000fe2000cf21270 */
[----:B------:R-:W3:Y:S02]  /*96f0*/  LDCU UR30, c[0x0][0x398] ;  /* 0x00007300ff1e77ac */ /* 0x000ee40008000800 */
        /* <DEDUP_REMOVED lines=36> */
[----:B----4-:R-:W-:Y:S02]  /*9940*/  ISETP.LT.AND P2, PT, R3, UR41, !P4 ;  /* 0x0000002903007c0c */ /* 0x010fe4000e741270 */
[----:B-1----:R-:W-:Y:S01]  /*9950*/  IMAD.WIDE R8, R25, 0x2, R128 ;  /* 0x0000000219087825 */ /* 0x002fe200078e0280 */
[----:B------:R1:W-:Y:S01]  /*9960*/  @P3 STG.E.U16 desc[UR22][R10.64], R87 ;  /* 0x000000570a003986 */ /* 0x0003e2000c101516 */
[----:B------:R-:W-:Y:S02]  /*9970*/  ISETP.LT.AND P4, PT, R2, UR42, !P4 ;  /* 0x0000002a02007c0c */ /* 0x000fe4000e781270 */
[----:B------:R-:W-:Y:S01]  /*9980*/  ISETP.GE.AND P3, PT, R18, UR4, PT ;  /* 0x0000000412007c0c */ /* 0x000fe2000bf66270 */
[----:B------:R-:W-:Y:S01]  /*9990*/  IMAD.WIDE R18, R27, 0x2, R130 ;  /* 0x000000021b127825 */ /* 0x000fe200078e0282 */
[----:B------:R-:W4:Y:S01]  /*99a0*/  LDCU UR4, c[0x0][0x39c] ;  /* 0x00007380ff0477ac */ /* 0x000f220008000800 */
[----:B---3--:R-:W-:-:S02]  /*99b0*/  PRMT R17, R91, 0x7632, R17 ;  /* 0x000076325b117816 */ /* 0x008fc40000000011 */
[----:B------:R-:W-:Y:S02]  /*99c0*/  VIADD R24, R0, 0x3d ;  /* 0x0000003d00187836 */ /* 0x000fe40000000000 */
[----:B-1----:R-:W-:Y:S01]  /*99d0*/  IMAD.WIDE R10, R27, 0x2, R128 ;  /* 0x000000021b0a7825 */ /* 0x002fe200078e0280 */
[----:B------:R1:W-:Y:S01]  /*99e0*/  @P2 STG.E.U16 desc[UR22][R8.64], R17 ;  /* 0x0000001108002986 */ /* 0x0003e2000c101516 */
[----:B-----5:R-:W-:Y:S01]  /*99f0*/  ISETP.LT.AND P2, PT, R3, UR26, !P0 ;  /* 0x0000001a03007c0c */ /* 0x020fe2000c741270 */
[----:B------:R-:W3:Y:S01]  /*9a00*/  LDCU UR26, c[0x0][0x398] ;  /* 0x00007300ff1a77ac */ /* 0x000ee20008000800 */
[----:B------:R-:W-:Y:S01]  /*9a10*/  ISETP.LT.AND P0, PT, R2, UR43, !P0 ;  /* 0x0000002b02007c0c */ /* 0x000fe2000c701270 */
        /* <DEDUP_REMOVED lines=15> */
[C---:B-1----:R-:W-:Y:S01]  /*9b10*/  IMAD.WIDE R8, R27.reuse, 0x2, R128 ;  /* 0x000000021b087825 */ /* 0x042fe200078e0280 */
[----:B------:R-:W-:Y:S01]  /*9b20*/  PRMT R17, R96, 0x7632, R17 ;  /* 0x0000763260117816 */ /* 0x000fe20000000011 */
[----:B------:R-:W1:Y:S02]  /*9b30*/  LDCU UR34, c[0x0][0x398] ;  /* 0x00007300ff2277ac */ /* 0x000e640008000800 */
[----:B0-----:R-:W-:Y:S01]  /*9b40*/  IMAD.WIDE R10, R27, 0x2, R130 ;  /* 0x000000021b0a7825 */ /* 0x001fe200078e0282 */
[----:B------:R-:W0:Y:S03]  /*9b50*/  LDCU UR36, c[0x0][0x398] ;  /* 0x00007300ff2477ac */ /* 0x000e260008000800 */
[----:B------:R-:W-:-:S02]  /*9b60*/  VIADD R16, R0, 0x3e ;  /* 0x0000003e00107836 */ /* 0x000fc40000000000 */
[----:B---3--:R-:W-:Y:S01]  /*9b70*/  VIADD R19, R27, UR32 ;  /* 0x000000201b137c36 */ /* 0x008fe20008000000 */
[----:B------:R3:W-:Y:S01]  /*9b80*/  @P0 STG.E.U16 desc[UR22][R8.64], R17 ;  /* 0x0000001108000986 */ /* 0x0007e2000c101516 */
[----:B------:R-:W-:Y:S01]  /*9b90*/  VIADD R18, R0, 0x3f ;  /* 0x0000003f00127836 */ /* 0x000fe20000000000 */
[----:B------:R-:W-:Y:S01]  /*9ba0*/  ISETP.GE.AND P0, PT, R16, UR6, PT ;  /* 0x0000000610007c0c */ /* 0x000fe2000bf06270 */
[----:B------:R-:W-:Y:S01]  /*9bb0*/  VIADD R25, R19, UR32 ;  /* 0x0000002013197c36 */ /* 0x000fe20008000000 */
[----:B------:R0:W-:Y:S01]  /*9bc0*/  @P5 STG.E.U16 desc[UR22][R10.64], R24 ;  /* 0x000000180a005986 */ /* 0x0001e2000c101516 */
[----:B------:R-:W-:Y:S01]  /*9bd0*/  ISETP.LT.AND P5, PT, R3, UR14, !P6 ;  /* 0x0000000e03007c0c */ /* 0x000fe2000f7a1270 */
[----:B------:R-:W1:Y:S01]  /*9be0*/  LDCU UR6, c[0x0][0x39c] ;  /* 0x00007380ff0677ac */ /* 0x000e620008000800 */
[----:B------:R-:W-:Y:S01]  /*9bf0*/  ISETP.LT.AND P6, PT, R2, UR28, !P6 ;  /* 0x0000001c02007c0c */ /* 0x000fe2000f7c1270 */
[----:B------:R-:W-:Y:S01]  /*9c00*/  VIADD R27, R25, UR32 ;  /* 0x00000020191b7c36 */ /* 0x000fe20008000000 */
[----:B------:R-:W1:Y:S01]  /*9c10*/  LDCU UR14, c[0x0][0x398] ;  /* 0x00007300ff0e77ac */ /* 0x000e620008000800 */
[C---:B---3--:R-:W-:Y:S01]  /*9c20*/  IMAD.WIDE R16, R19.reuse, 0x2, R128 ;  /* 0x0000000213107825 */ /* 0x048fe200078e0280 */
[----:B------:R-:W3:Y:S03]  /*9c30*/  LDCU UR28, c[0x0][0x398] ;  /* 0x00007300ff1c77ac */ /* 0x000ee60008000800 */
[----:B------:R-:W-:Y:S01]  /*9c40*/  IMAD.WIDE R8, R19, 0x2, R130 ;  /* 0x0000000213087825 */ /* 0x000fe200078e0282 */
[----:B------:R1:W-:Y:S01]  /*9c50*/  @P2 STG.E.U16 desc[UR22][R16.64], R97 ;  /* 0x0000006110002986 */ /* 0x0003e2000c101516 */
[----:B------:R-:W-:Y:S01]  /*9c60*/  ISETP.GE.AND P2, PT, R18, UR10, PT ;  /* 0x0000000a12007c0c */ /* 0x000fe2000bf46270 */
[----:B------:R-:W2:Y:S01]  /*9c70*/  LDCU UR10, c[0x0][0x39c] ;  /* 0x00007380ff0a77ac */ /* 0x000ea20008000800 */
[----:B0-----:R-:W-:Y:S01]  /*9c80*/  IMAD.WIDE R10, R25, 0x2, R128 ;  /* 0x00000002190a7825 */ /* 0x001fe200078e0280 */
[----:B------:R0:W-:Y:S03]  /*9c90*/  @P1 STG.E.U16 desc[UR22][R8.64], R93 ;  /* 0x0000005d08001986 */ /* 0x0001e6000c101516 */
[----:B------:R-:W-:-:S02]  /*9ca0*/  VIADD R18, R0, 0x40 ;  /* 0x0000004000127836 */ /* 0x000fc40000000000 */
[----:B------:R-:W-:Y:S01]  /*9cb0*/  VIADD R24, R0, 0x41 ;  /* 0x0000004100187836 */ /* 0x000fe20000000000 */
[----:B-1----:R-:W-:Y:S02]  /*9cc0*/  PRMT R17, R97, 0x7632, R17 ;  /* 0x0000763261117816 */ /* 0x002fe40000000011 */
[----:B------:R-:W-:Y:S01]  /*9cd0*/  ISETP.GE.AND P1, PT, R18, UR12, PT ;  /* 0x0000000c12007c0c */ /* 0x000fe2000bf26270 */
[----:B------:R-:W-:Y:S01]  /*9ce0*/  IMAD.WIDE R18, R27, 0x2, R130 ;  /* 0x000000021b127825 */ /* 0x000fe200078e0282 */
[----:B------:R-:W1:Y:S01]  /*9cf0*/  LDCU UR12, c[0x0][0x39c] ;  /* 0x00007380ff0c77ac */ /* 0x000e620008000800 */
[----:B------:R2:W-:Y:S01]  /*9d00*/  @P5 STG.E.U16 desc[UR22][R10.64], R17 ;  /* 0x000000110a005986 */ /* 0x0005e2000c101516 */
[----:B------:R-:W-:Y:S01]  /*9d10*/  ISETP.LT.AND P5, PT, R3, UR18, !P3 ;  /* 0x0000001203007c0c */ /* 0x000fe2000dfa1270 */
[C---:B0-----:R-:W-:Y:S01]  /*9d20*/  IMAD.WIDE R8, R27.reuse, 0x2, R128 ;  /* 0x000000021b087825 */ /* 0x041fe200078e0280 */
[----:B------:R-:W-:Y:S01]  /*9d30*/  ISETP.LT.AND P3, PT, R2, UR20, !P3 ;  /* 0x0000001402007c0c */ /* 0x000fe2000df61270 */
[----:B------:R-:W0:Y:S02]  /*9d40*/  LDCU UR18, c[0x0][0x398] ;  /* 0x00007300ff1277ac */ /* 0x000e240008000800 */
[----:B------:R-:W-:Y:S01]  /*9d50*/  VIADD R27, R27, UR32 ;  /* 0x000000201b1b7c36 */ /* 0x000fe20008000000 */
[----:B------:R-:W0:Y:S01]  /*9d60*/  LDCU UR20, c[0x0][0x398] ;  /* 0x00007300ff1477ac */ /* 0x000e220008000800 */
[----:B--2---:R-:W-:Y:S01]  /*9d70*/  PRMT R11, R93, 0x7632, R11 ;  /* 0x000076325d0b7816 */ /* 0x004fe2000000000b */
[----:B------:R-:W-:-:S05]  /*9d80*/  IMAD.WIDE R16, R25, 0x2, R130 ;  /* 0x0000000219107825 */ /* 0x000fca00078e0282 */
[----:B------:R2:W-:Y:S01]  /*9d90*/  @P6 STG.E.U16 desc[UR22][R16.64], R11 ;  /* 0x0000000b10006986 */ /* 0x0005e2000c101516 */
[----:B----4-:R-:W-:Y:S01]  /*9da0*/  ISETP.GE.AND P6, PT, R24, UR4, PT ;  /* 0x0000000418007c0c */ /* 0x010fe2000bfc6270 */
[----:B------:R-:W4:Y:S01]  /*9db0*/  LDCU UR4, c[0x0][0x39c] ;  /* 0x00007380ff0477ac */ /* 0x000f220008000800 */
        /* <DEDUP_REMOVED lines=9> */
[C---:B--2---:R-:W-:Y:S01]  /*9e50*/  IMAD.WIDE R10, R27.reuse, 0x2, R128 ;  /* 0x000000021b0a7825 */ /* 0x044fe200078e0280 */
[----:B------:R-:W-:Y:S01]  /*9e60*/  PRMT R17, R98, 0x7632, R17 ;  /* 0x0000763262117816 */ /* 0x000fe20000000011 */
[----:B------:R-:W2:Y:S02]  /*9e70*/  LDCU UR16, c[0x0][0x398] ;  /* 0x00007300ff1077ac */ /* 0x000ea40008000800 */
[----:B0-----:R-:W-:-:S02]  /*9e80*/  IMAD.WIDE R8, R27, 0x2, R130 ;  /* 0x000000021b087825 */ /* 0x001fc400078e0282 */
[----:B------:R0:W-:Y:S01]  /*9e90*/  @P5 STG.E.U16 desc[UR22][R10.64], R17 ;  /* 0x000000110a005986 */ /* 0x0001e2000c101516 */
[----:B------:R-:W1:Y:S01]  /*9ea0*/  LDCU UR37, c[0x0][0x398] ;  /* 0x00007300ff2577ac */ /* 0x000e620008000800 */
[C---:B------:R-:W-:Y:S02]  /*9eb0*/  VIADD R16, R0.reuse, 0x42 ;  /* 0x0000004200107836 */ /* 0x040fe40000000000 */
[----:B---3--:R-:W-:Y:S01]  /*9ec0*/  VIADD R19, R27, UR32 ;  /* 0x000000201b137c36 */ /* 0x008fe20008000000 */
[----:B------:R3:W-:Y:S01]  /*9ed0*/  @P4 STG.E.U16 desc[UR22][R8.64], R24 ;  /* 0x0000001808004986 */ /* 0x0007e2000c101516 */
[----:B------:R-:W-:Y:S01]  /*9ee0*/  ISETP.LT.AND P4, PT, R3, UR24, !P2 ;  /* 0x0000001803007c0c */ /* 0x000fe2000d781270 */
[----:B------:R-:W-:Y:S01]  /*9ef0*/  VIADD R18, R0, 0x43 ;  /* 0x0000004300127836 */ /* 0x000fe20000000000 */
[----:B-----5:R-:W-:Y:S01]  /*9f00*/  ISETP.GE.AND P5, PT, R16, UR9, PT ;  /* 0x0000000910007c0c */ /* 0x020fe2000bfa6270 */
[C---:B------:R-:W-:Y:S01]  /*9f10*/  VIADD R25, R19.reuse, UR32 ;  /* 0x0000002013197c36 */ /* 0x040fe20008000000 */
[----:B------:R-:W-:Y:S01]  /*9f20*/  ISETP.LT.AND P2, PT, R2, UR38, !P2 ;  /* 0x0000002602007c0c */ /* 0x000fe2000d741270 */
[----:B------:R-:W5:Y:S01]  /*9f30*/  LDCU UR9, c[0x0][0x39c] ;  /* 0x00007380ff0977ac */ /* 0x000f620008000800 */
[C---:B0-----:R-:W-:Y:S01]  /*9f40*/  IMAD.WIDE R16, R19.reuse, 0x2, R128 ;  /* 0x0000000213107825 */ /* 0x041fe200078e0280 */
[----:B------:R-:W0:Y:S03]  /*9f50*/  LDCU UR24, c[0x0][0x398] ;  /* 0x00007300ff1877ac */ /* 0x000e260008000800 */
[----:B------:R-:W-:Y:S01]  /*9f60*/  IMAD.WIDE R10, R19, 0x2, R130 ;  /* 0x00000002130a7825 */ /* 0x000fe200078e0282 */
[----:B------:R1:W-:Y:S01]  /*9f70*/  @P3 STG.E.U16 desc[UR22][R16.64], R99 ;  /* 0x0000006310003986 */ /* 0x0003e2000c101516 */
[----:B------:R-:W-:Y:S01]  /*9f80*/  ISETP.GE.AND P3, PT, R18, UR6, PT ;  /* 0x0000000612007c0c */ /* 0x000fe2000bf66270 */
[----:B------:R-:W0:Y:S01]  /*9f90*/  LDCU UR6, c[0x0][0x39c] ;  /* 0x00007380ff0677ac */ /* 0x000e220008000800 */
[----:B---3--:R-:W-:Y:S01]  /*9fa0*/  IMAD.WIDE R8, R25, 0x2, R128 ;  /* 0x0000000219087825 */ /* 0x008fe200078e0280 */
[----:B------:R3:W-:Y:S01]  /*9fb0*/  @P0 STG.E.U16 desc[UR22][R10.64], R95 ;  /* 0x0000005f0a000986 */ /* 0x0007e2000c101516 */
[----:B------:R-:W0:Y:S02]  /*9fc0*/  LDCU UR38, c[0x0][0x398] ;  /* 0x00007300ff2677ac */ /* 0x000e240008000800 */
        /* <DEDUP_REMOVED lines=13> */
[----:B0-----:R-:W-:Y:S01]  /*a0a0*/  PRMT R9, R95, 0x7632, R9 ;  /* 0x000076325f097816 */ /* 0x001fe20000000009 */
[----:B------:R-:W-:-:S05]  /*a0b0*/  IMAD.WIDE R16, R25, 0x2, R130 ;  /* 0x0000000219107825 */ /* 0x000fca00078e0282 */
[----:B------:R0:W-:Y:S01]  /*a0c0*/  @P2 STG.E.U16 desc[UR22][R16.64], R9 ;  /* 0x0000000910002986 */ /* 0x0001e2000c101516 */
[----:B----4-:R-:W-:Y:S01]  /*a0d0*/  ISETP.GE.AND P2, PT, R24, UR4, PT ;  /* 0x0000000418007c0c */ /* 0x010fe2000bf46270 */
[----:B------:R-:W4:Y:S01]  /*a0e0*/  LDCU UR4, c[0x0][0x39c] ;  /* 0x00007380ff0477ac */ /* 0x000f220008000800 */
        /* <DEDUP_REMOVED lines=9> */
[C---:B0-----:R-:W-:Y:S01]  /*a180*/  IMAD.WIDE R8, R27.reuse, 0x2, R128 ;  /* 0x000000021b087825 */ /* 0x041fe200078e0280 */
[----:B------:R-:W-:Y:S01]  /*a190*/  PRMT R17, R104, 0x7632, R17 ;  /* 0x0000763268117816 */ /* 0x000fe20000000011 */
[----:B------:R-:W0:Y:S02]  /*a1a0*/  LDCU UR33, c[0x0][0x398] ;  /* 0x00007300ff2177ac */ /* 0x000e240008000800 */
[----:B-1----:R-:W-:-:S04]  /*a1b0*/  IMAD.WIDE R10, R27, 0x2, R130 ;  /* 0x000000021b0a7825 */ /* 0x002fc800078e0282 */
[C---:B------:R-:W-:Y:S02]  /*a1c0*/  VIADD R16, R0.reuse, 0x46 ;  /* 0x0000004600107836 */ /* 0x040fe40000000000 */
[----:B---3--:R-:W-:Y:S01]  /*a1d0*/  VIADD R19, R27, UR32 ;  /* 0x000000201b137c36 */ /* 0x008fe20008000000 */
[----:B------:R1:W-:Y:S01]  /*a1e0*/  @P1 STG.E.U16 desc[UR22][R8.64], R17 ;  /* 0x0000001108001986 */ /* 0x0003e2000c101516 */
[----:B------:R-:W-:Y:S01]  /*a1f0*/  VIADD R18, R0, 0x47 ;  /* 0x0000004700127836 */ /* 0x000fe20000000000 */
[----:B------:R-:W-:Y:S01]  /*a200*/  ISETP.GE.AND P1, PT, R16, UR12, PT ;  /* 0x0000000c10007c0c */ /* 0x000fe2000bf26270 */
[----:B------:R-:W-:Y:S01]  /*a210*/  VIADD R25, R19, UR32 ;  /* 0x0000002013197c36 */ /* 0x000fe20008000000 */
[----:B------:R3:W-:Y:S01]  /*a220*/  @P6 STG.E.U16 desc[UR22][R10.64], R24 ;  /* 0x000000180a006986 */ /* 0x0007e2000c101516 */
[----:B------:R-:W-:Y:S01]  /*a230*/  ISETP.LT.AND P6, PT, R3, UR14, !P3 ;  /* 0x0000000e03007c0c */ /* 0x000fe2000dfc1270 */
[----:B------:R-:W0:Y:S01]  /*a240*/  LDCU UR12, c[0x0][0x398] ;  /* 0x00007300ff0c77ac */ /* 0x000e220008000800 */
[----:B------:R-:W-:Y:S01]  /*a250*/  ISETP.LT.AND P3, PT, R2, UR36, !P3 ;  /* 0x0000002402007c0c */ /* 0x000fe2000df61270 */
[----:B------:R-:W-:Y:S01]  /*a260*/  VIADD R27, R25, UR32 ;  /* 0x00000020191b7c36 */ /* 0x000fe20008000000 */
[----:B------:R-:W0:Y:S01]  /*a270*/  LDCU UR14, c[0x0][0x398] ;  /* 0x00007300ff0e77ac */ /* 0x000e220008000800 */
[C---:B-1----:R-:W-:Y:S01]  /*a280*/  IMAD.WIDE R16, R19.reuse, 0x2, R128 ;  /* 0x0000000213107825 */ /* 0x042fe200078e0280 */
[----:B------:R-:W1:Y:S03]  /*a290*/  LDCU UR36, c[0x0][0x398] ;  /* 0x00007300ff2477ac */ /* 0x000e660008000800 */
[----:B------:R-:W-:Y:S01]  /*a2a0*/  IMAD.WIDE R8, R19, 0x2, R130 ;  /* 0x0000000213087825 */ /* 0x000fe200078e0282 */
[----:B------:R0:W-:Y:S01]  /*a2b0*/  @P4 STG.E.U16 desc[UR22][R16.64], R105 ;  /* 0x0000006910004986 */ /* 0x0001e2000c101516 */
[----:B------:R-:W-:Y:S01]  /*a2c0*/  ISETP.GE.AND P4, PT, R18, UR6, PT ;  /* 0x0000000612007c0c */ /* 0x000fe2000bf86270 */
[----:B------:R-:W1:Y:S01]  /*a2d0*/  LDCU UR6, c[0x0][0x39c] ;  /* 0x00007380ff0677ac */ /* 0x000e620008000800 */
[----:B---3--:R-:W-:Y:S01]  /*a2e0*/  IMAD.WIDE R10, R25, 0x2, R128 ;  /* 0x00000002190a7825 */ /* 0x008fe200078e0280 */
[----:B------:R3:W-:Y:S03]  /*a2f0*/  @P5 STG.E.U16 desc[UR22][R8.64], R101 ;  /* 0x0000006508005986 */ /* 0x0007e6000c101516 */
[----:B------:R-:W-:-:S02]  /*a300*/  VIADD R18, R0, 0x48 ;  /* 0x0000004800127836 */ /* 0x000fc40000000000 */
[----:B------:R-:W-:Y:S01]  /*a310*/  VIADD R24, R0, 0x49 ;  /* 0x0000004900187836 */ /* 0x000fe20000000000 */
[----:B0-----:R-:W-:Y:S02]  /*a320*/  PRMT R17, R105, 0x7632, R17 ;  /* 0x0000763269117816 */ /* 0x001fe40000000011 */
[----:B-----5:R-:W-:Y:S01]  /*a330*/  ISETP.GE.AND P5, PT, R18, UR9, PT ;  /* 0x0000000912007c0c */ /* 0x020fe2000bfa6270 */
[----:B------:R-:W-:Y:S01]  /*a340*/  IMAD.WIDE R18, R27, 0x2, R130 ;  /* 0x000000021b127825 */ /* 0x000fe200078e0282 */
[----:B------:R-:W0:Y:S01]  /*a350*/  LDCU UR9, c[0x0][0x39c] ;  /* 0x00007380ff0977ac */ /* 0x000e220008000800 */
[----:B------:R5:W-:Y:S01]  /*a360*/  @P6 STG.E.U16 desc[UR22][R10.64], R17 ;  /* 0x000000110a006986 */ /* 0x000be2000c101516 */
[----:B------:R-:W-:Y:S01]  /*a370*/  ISETP.LT.AND P6, PT, R3, UR18, !P0 ;  /* 0x0000001203007c0c */ /* 0x000fe2000c7c1270 */
[C---:B---3--:R-:W-:Y:S01]  /*a380*/  IMAD.WIDE R8, R27.reuse, 0x2, R128 ;  /* 0x000000021b087825 */ /* 0x048fe200078e0280 */
[----:B------:R-:W-:Y:S01]  /*a390*/  ISETP.LT.AND P0, PT, R2, UR20, !P0 ;  /* 0x0000001402007c0c */ /* 0x000fe2000c701270 */
[----:B------:R-:W3:Y:S02]  /*a3a0*/  LDCU UR18, c[0x0][0x398] ;  /* 0x00007300ff1277ac */ /* 0x000ee40008000800 */
[----:B------:R-:W-:Y:S01]  /*a3b0*/  VIADD R27, R27, UR32 ;  /* 0x000000201b1b7c36 */ /* 0x000fe20008000000 */
[----:B------:R-:W0:Y:S01]  /*a3c0*/  LDCU UR20, c[0x0][0x398] ;  /* 0x00007300ff1477ac */ /* 0x000e220008000800 */
[----:B-----5:R-:W-:Y:S01]  /*a3d0*/  PRMT R11, R101, 0x7632, R11 ;  /* 0x00007632650b7816 */ /* 0x020fe2000000000b */
        /* <DEDUP_REMOVED lines=8> */
[C---:B--2---:R-:W-:Y:S01]  /*a460*/  ISETP.LT.AND P1, PT, R2.reuse, UR16, !P1 ;  /* 0x0000001002007c0c */ /* 0x044fe2000cf21270 */
[----:B------:R2:W-:Y:S01]  /*a470*/  @P0 STG.E.U16 desc[UR22][R18.64], R102 ;  /* 0x0000006612000986 */ /* 0x0005e2000c101516 */
[----:B------:R-:W-:Y:S01]  /*a480*/  ISETP.LT.AND P0, PT, R3, UR28, !P2 ;  /* 0x0000001c03007c0c */ /* 0x000fe2000d701270 */
[----:B------:R-:W1:Y:S01]  /*a490*/  LDCU UR28, c[0x0][0x398] ;  /* 0x00007300ff1c77ac */ /* 0x000e620008000800 */
[----:B------:R-:W-:Y:S01]  /*a4a0*/  ISETP.LT.AND P2, PT, R2, UR30, !P2 ;  /* 0x0000001e02007c0c */ /* 0x000fe2000d741270 */
[----:B-----5:R-:W-:Y:S01]  /*a4b0*/  IMAD.WIDE R10, R27, 0x2, R128 ;  /* 0x000000021b0a7825 */ /* 0x020fe200078e0280 */
[----:B------:R-:W-:Y:S01]  /*a4c0*/  PRMT R17, R106, 0x7632, R17 ;  /* 0x000076326a117816 */ /* 0x000fe20000000011 */
[----:B------:R-:W5:Y:S02]  /*a4d0*/  LDCU UR30, c[0x0][0x398] ;  /* 0x00007300ff1e77ac */ /* 0x000f640008000800 */
[----:B------:R-:W-:-:S02]  /*a4e0*/  VIADD R16, R0, 0x4a ;  /* 0x0000004a00107836 */ /* 0x000fc40000000000 */
[C---:B0-----:R-:W-:Y:S01]  /*a4f0*/  IMAD.WIDE R8, R27.reuse, 0x2, R130 ;  /* 0x000000021b087825 */ /* 0x041fe200078e0282 */
[----:B------:R-:W0:Y:S03]  /*a500*/  LDCU UR16, c[0x0][0x398] ;  /* 0x00007300ff1077ac */ /* 0x000e260008000800 */
[----:B--2---:R-:W-:Y:S01]  /*a510*/  VIADD R19, R27, UR32 ;  /* 0x000000201b137c36 */ /* 0x004fe20008000000 */
[----:B------:R2:W-:Y:S01]  /*a520*/  @P0 STG.E.U16 desc[UR22][R10.64], R17 ;  /* 0x000000110a000986 */ /* 0x0005e2000c101516 */
[----:B------:R-:W-:Y:S01]  /*a530*/  ISETP.GE.AND P0, PT, R16, UR10, PT ;  /* 0x0000000a10007c0c */ /* 0x000fe2000bf06270 */
[----:B------:R-:W-:Y:S01]  /*a540*/  VIADD R18, R0, 0x4b ;  /* 0x0000004b00127836 */ /* 0x000fe20000000000 */
[----:B------:R-:W0:Y:S01]  /*a550*/  LDCU UR10, c[0x0][0x39c] ;  /* 0x00007380ff0a77ac */ /* 0x000e220008000800 */
[----:B------:R3:W-:Y:S01]  /*a560*/  @P2 STG.E.U16 desc[UR22][R8.64], R24 ;  /* 0x0000001808002986 */ /* 0x0007e2000c101516 */
[----:B------:R-:W-:-:S02]  /*a570*/  VIADD R25, R19, UR32 ;  /* 0x0000002013197c36 */ /* 0x000fc40008000000 */
[----:B-1----:R-:W-:Y:S01]  /*a580*/  ISETP.GE.AND P2, PT, R18, UR6, PT ;  /* 0x0000000612007c0c */ /* 0x002fe2000bf46270 */
[----:B------:R-:W-:Y:S01]  /*a590*/  VIADD R18, R0, 0x4c ;  /* 0x0000004c00127836 */ /* 0x000fe20000000000 */
[----:B------:R-:W1:Y:S01]  /*a5a0*/  LDCU UR6, c[0x0][0x39c] ;  /* 0x00007380ff0677ac */ /* 0x000e620008000800 */
[----:B------:R-:W-:Y:S02]  /*a5b0*/  VIADD R27, R25, UR32 ;  /* 0x00000020191b7c36 */ /* 0x000fe40008000000 */
[----:B--2---:R-:W-:-:S04]  /*a5c0*/  IMAD.WIDE R16, R19, 0x2, R128 ;  /* 0x0000000213107825 */ /* 0x004fc800078e0280 */
[----:B------:R-:W-:Y:S01]  /*a5d0*/  IMAD.WIDE R10, R19, 0x2, R130 ;  /* 0x00000002130a7825 */ /* 0x000fe200078e0282 */
[----:B------:R2:W-:Y:S01]  /*a5e0*/  @P6 STG.E.U16 desc[UR22][R16.64], R107 ;  /* 0x0000006b10006986 */ /* 0x0005e2000c101516 */
[----:B------:R-:W-:Y:S01]  /*a5f0*/  ISETP.LT.AND P6, PT, R3, UR24, !P4 ;  /* 0x0000001803007c0c */ /* 0x000fe2000e7c1270 */
[----:B------:R-:W0:Y:S01]  /*a600*/  LDCU UR24, c[0x0][0x398] ;  /* 0x00007300ff1877ac */ /* 0x000e220008000800 */
[----:B---3--:R-:W-:Y:S01]  /*a610*/  IMAD.WIDE R8, R25, 0x2, R128 ;  /* 0x0000000219087825 */ /* 0x008fe200078e0280 */
[----:B------:R3:W-:Y:S01]  /*a620*/  @P1 STG.E.U16 desc[UR22][R10.64], R103 ;  /* 0x000000670a001986 */ /* 0x0007e2000c101516 */
[----:B------:R-:W-:Y:S02]  /*a630*/  ISETP.LT.AND P4, PT, R2, UR37, !P4 ;  /* 0x0000002502007c0c */ /* 0x000fe4000e781270 */
[----:B------:R-:W-:Y:S01]  /*a640*/  ISETP.GE.AND P1, PT, R18, UR9, PT ;  /* 0x0000000912007c0c */ /* 0x000fe2000bf26270 */
[----:B------:R-:W-:Y:S01]  /*a650*/  IMAD.WIDE R18, R27, 0x2, R130 ;  /* 0x000000021b127825 */ /* 0x000fe200078e0282 */
[----:B------:R-:W0:Y:S01]  /*a660*/  LDCU UR9, c[0x0][0x39c] ;  /* 0x00007380ff0977ac */ /* 0x000e220008000800 */
[----:B--2---:R-:W-:-:S02]  /*a670*/  PRMT R17, R107, 0x7632, R17 ;  /* 0x000076326b117816 */ /* 0x004fc40000000011 */
[----:B------:R-:W-:Y:S02]  /*a680*/  VIADD R24, R0, 0x4d ;  /* 0x0000004d00187836 */ /* 0x000fe40000000000 */
[----:B---3--:R-:W-:Y:S01]  /*a690*/  IMAD.WIDE R10, R27, 0x2, R128 ;  /* 0x000000021b0a7825 */ /* 0x008fe200078e0280 */
[----:B------:R2:W-:Y:S01]  /*a6a0*/  @P6 STG.E.U16 desc[UR22][R8.64], R17 ;  /* 0x0000001108006986 */ /* 0x0005e2000c101516 */
[----:B------:R-:W-:Y:S01]  /*a6b0*/  ISETP.LT.AND P6, PT, R3, UR26, !P5 ;  /* 0x0000001a03007c0c */ /* 0x000fe2000efc1270 */
[----:B------:R-:W3:Y:S01]  /*a6c0*/  LDCU UR26, c[0x0][0x398] ;  /* 0x00007300ff1a77ac */ /* 0x000ee20008000800 */
[----:B------:R-:W-:Y:S01]  /*a6d0*/  ISETP.LT.AND P5, PT, R2, UR38, !P5 ;  /* 0x0000002602007c0c */ /* 0x000fe2000efa1270 */
[----:B------:R-:W-:Y:S01]  /*a6e0*/  VIADD R27, R27, UR32 ;  /* 0x000000201b1b7c36 */ /* 0x000fe20008000000 */
        /* <DEDUP_REMOVED lines=17> */
[C---:B0-----:R-:W-:Y:S01]  /*a800*/  IMAD.WIDE R10, R27.reuse, 0x2, R130 ;  /* 0x000000021b0a7825 */ /* 0x041fe200078e0282 */
[----:B------:R-:W0:Y:S03]  /*a810*/  LDCU UR14, c[0x0][0x398] ;  /* 0x00007300ff0e77ac */ /* 0x000e260008000800 */
[----:B---3--:R-:W-:-:S02]  /*a820*/  VIADD R19, R27, UR32 ;  /* 0x000000201b137c36 */ /* 0x008fc40008000000 */
[----:B------:R3:W-:Y:S01]  /*a830*/  @P5 STG.E.U16 desc[UR22][R8.64], R17 ;  /* 0x0000001108005986 */ /* 0x0007e2000c101516 */
[C---:B------:R-:W-:Y:S02]  /*a840*/  VIADD R4, R0.reuse, 0x4e ;  /* 0x0000004e00047836 */ /* 0x040fe40000000000 */
[C---:B------:R-:W-:Y:S01]  /*a850*/  VIADD R25, R19.reuse, UR32 ;  /* 0x0000002013197c36 */ /* 0x040fe20008000000 */
[----:B------:R0:W-:Y:S01]  /*a860*/  @P3 STG.E.U16 desc[UR22][R10.64], R24 ;  /* 0x000000180a003986 */ /* 0x0001e2000c101516 */
[----:B------:R-:W-:Y:S01]  /*a870*/  VIADD R18, R0, 0x51 ;  /* 0x0000005100127836 */ /* 0x000fe20000000000 */
[----:B------:R-:W-:Y:S01]  /*a880*/  ISETP.GE.AND P5, PT, R4, UR10, PT ;  /* 0x0000000a04007c0c */ /* 0x000fe2000bfa6270 */
[----:B------:R-:W-:Y:S01]  /*a890*/  VIADD R4, R0, 0x4f ;  /* 0x0000004f00047836 */ /* 0x000fe20000000000 */
[----:B------:R-:W2:Y:S01]  /*a8a0*/  LDCU UR10, c[0x0][0x398] ;  /* 0x00007300ff0a77ac */ /* 0x000ea20008000800 */
[----:B---3--:R-:W-:-:S03]  /*a8b0*/  IMAD.WIDE R16, R19, 0x2, R128 ;  /* 0x0000000213107825 */ /* 0x008fc600078e0280 */
[----:B-1----:R-:W-:Y:S01]  /*a8c0*/  ISETP.GE.AND P3, PT, R4, UR6, PT ;  /* 0x0000000604007c0c */ /* 0x002fe2000bf66270 */
[----:B------:R-:W1:Y:S01]  /*a8d0*/  LDCU UR6, c[0x0][0x39c] ;  /* 0x00007380ff0677ac */ /* 0x000e620008000800 */
[----:B------:R-:W-:Y:S01]  /*a8e0*/  IMAD.WIDE R8, R19, 0x2, R130 ;  /* 0x0000000213087825 */ /* 0x000fe200078e0282 */
[----:B------:R3:W-:Y:S01]  /*a8f0*/  @P6 STG.E.U16 desc[UR22][R16.64], R109 ;  /* 0x0000006d10006986 */ /* 0x0007e2000c101516 */
[----:B------:R-:W-:Y:S02]  /*a900*/  ISETP.LT.AND P6, PT, R3, UR35, !P2 ;  /* 0x0000002303007c0c */ /* 0x000fe4000d7c1270 */
[----:B0-----:R-:W-:Y:S01]  /*a910*/  IMAD.WIDE R10, R25, 0x2, R128 ;  /* 0x00000002190a7825 */ /* 0x001fe200078e0280 */
[----:B------:R0:W-:Y:S01]  /*a920*/  @P0 STG.E.U16 desc[UR22][R8.64], R5 ;  /* 0x0000000508000986 */ /* 0x0001e2000c101516 */
[----:B------:R-:W-:Y:S01]  /*a930*/  ISETP.LT.AND P2, PT, R2, UR18, !P2 ;  /* 0x0000001202007c0c */ /* 0x000fe2000d741270 */
[----:B------:R-:W1:Y:S01]  /*a940*/  LDCU UR18, c[0x0][0x398] ;  /* 0x00007300ff1277ac */ /* 0x000e620008000800 */
[----:B------:R-:W-:-:S02]  /*a950*/  VIADD R4, R0, 0x50 ;  /* 0x0000005000047836 */ /* 0x000fc40000000000 */
[----:B------:R-:W-:Y:S01]  /*a960*/  VIADD R19, R25, UR32 ;  /* 0x0000002019137c36 */ /* 0x000fe20008000000 */
[----:B---3--:R-:W-:Y:S02]  /*a970*/  PRMT R17, R109, 0x7632, R17 ;  /* 0x000076326d117816 */ /* 0x008fe40000000011 */
[----:B----4-:R-:W-:Y:S01]  /*a980*/  ISETP.GE.AND P0, PT, R4, UR4, PT ;  /* 0x0000000404007c0c */ /* 0x010fe2000bf06270 */
[----:B------:R-:W3:Y:S01]  /*a990*/  LDCU UR4, c[0x0][0x39c] ;  /* 0x00007380ff0477ac */ /* 0x000ee20008000800 */
[----:B0-----:R-:W-:Y:S01]  /*a9a0*/  IMAD.WIDE R8, R19, 0x2, R130 ;  /* 0x0000000213087825 */ /* 0x001fe200078e0282 */
[----:B------:R0:W-:Y:S01]  /*a9b0*/  @P6 STG.E.U16 desc[UR22][R10.64], R17 ;  /* 0x000000110a006986 */ /* 0x0001e2000c101516 */
[----:B------:R-:W-:Y:S01]  /*a9c0*/  ISETP.LT.AND P6, PT, R3, UR20, !P1 ;  /* 0x0000001403007c0c */ /* 0x000fe2000cfc1270 */
[----:B------:R-:W4:Y:S01]  /*a9d0*/  LDCU UR20, c[0x0][0x398] ;  /* 0x00007300ff1477ac */ /* 0x000f220008000800 */
[----:B------:R-:W-:Y:S01]  /*a9e0*/  ISETP.LT.AND P1, PT, R2, UR28, !P1 ;  /* 0x0000001c02007c0c */ /* 0x000fe2000cf21270 */
[----:B------:R-:W1:Y:S01]  /*a9f0*/  LDCU UR28, c[0x0][0x398] ;  /* 0x00007300ff1c77ac */ /* 0x000e620008000800 */
[----:B0-----:R-:W-:Y:S01]  /*aa00*/  PRMT R11, R5, 0x7632, R11 ;  /* 0x00007632050b7816 */ /* 0x001fe2000000000b */
[----:B------:R-:W-:-:S04]  /*aa10*/  IMAD.WIDE R16, R25, 0x2, R130 ;  /* 0x0000000219107825 */ /* 0x000fc800078e0282 */
[C-C-:B------:R-:W-:Y:S01]  /*aa20*/  IMAD.WIDE R4, R19.reuse, 0x2, R128.reuse ;  /* 0x0000000213047825 */ /* 0x140fe200078e0280 */
[----:B------:R0:W-:Y:S01]  /*aa30*/  @P2 STG.E.U16 desc[UR22][R16.64], R11 ;  /* 0x0000000b10002986 */ /* 0x0001e2000c101516 */
[----:B------:R-:W-:Y:S01]  /*aa40*/  ISETP.GE.AND P2, PT, R18, UR9, PT ;  /* 0x0000000912007c0c */ /* 0x000fe2000bf46270 */
[----:B------:R-:W1:Y:S01]  /*aa50*/  LDCU UR9, c[0x0][0x39c] ;  /* 0x00007380ff0977ac */ /* 0x000e620008000800 */
[----:B------:R-:W-:Y:S01]  /*aa60*/  VIADD R19, R19, UR32 ;  /* 0x0000002013137c36 */ /* 0x000fe20008000000 */
[----:B------:R2:W-:Y:S01]  /*aa70*/  @P6 STG.E.U16 desc[UR22][R4.64], R110 ;  /* 0x0000006e04006986 */ /* 0x0005e2000c101516 */
[C---:B------:R-:W-:Y:S01]  /*aa80*/  ISETP.LT.AND P6, PT, R3.reuse, UR16, !P5 ;  /* 0x0000001003007c0c */ /* 0x040fe2000efc1270 */
[----:B------:R-:W1:Y:S01]  /*aa90*/  LDCU UR16, c[0x0][0x398] ;  /* 0x00007300ff1077ac */ /* 0x000e620008000800 */
[C---:B------:R-:W-:Y:S01]  /*aaa0*/  ISETP.LT.AND P5, PT, R2.reuse, UR24, !P5 ;  /* 0x0000001802007c0c */ /* 0x040fe2000efa1270 */
[----:B------:R3:W-:Y:S01]  /*aab0*/  @P1 STG.E.U16 desc[UR22][R8.64], R6 ;  /* 0x0000000608001986 */ /* 0x0007e2000c101516 */
[----:B------:R-:W-:Y:S01]  /*aac0*/  ISETP.LT.AND P1, PT, R3, UR15, !P4 ;  /* 0x0000000f03007c0c */ /* 0x000fe2000e721270 */
[----:B------:R-:W4:Y:S01]  /*aad0*/  LDCU UR15, c[0x0][0x398] ;  /* 0x00007300ff0f77ac */ /* 0x000f220008000800 */
[----:B-----5:R-:W-:Y:S01]  /*aae0*/  ISETP.LT.AND P4, PT, R2, UR30, !P4 ;  /* 0x0000001e02007c0c */ /* 0x020fe2000e781270 */
[C---:B0-----:R-:W-:Y:S01]  /*aaf0*/  IMAD.WIDE R10, R19.reuse, 0x2, R128 ;  /* 0x00000002130a7825 */ /* 0x041fe200078e0280 */
[----:B------:R-:W-:Y:S01]  /*ab00*/  PRMT R16, R6, 0x7632, R16 ;  /* 0x0000763206107816 */ /* 0x000fe20000000010 */
[----:B------:R-:W0:Y:S02]  /*ab10*/  LDCU UR24, c[0x0][0x398] ;  /* 0x00007300ff1877ac */ /* 0x000e240008000800 */
[----:B------:R-:W-:-:S02]  /*ab20*/  VIADD R17, R19, UR32 ;  /* 0x0000002013117c36 */ /* 0x000fc40008000000 */
[----:B--2---:R-:W-:Y:S01]  /*ab30*/  IMAD.WIDE R4, R19, 0x2, R130 ;  /* 0x0000000213047825 */ /* 0x004fe200078e0282 */
[----:B------:R-:W2:Y:S01]  /*ab40*/  LDCU UR30, c[0x0][0x398] ;  /* 0x00007300ff1e77ac */ /* 0x000ea20008000800 */
[----:B---3--:R-:W-:Y:S02]  /*ab50*/  PRMT R9, R110, 0x7632, R9 ;  /* 0x000076326e097816 */ /* 0x008fe40000000009 */
[----:B------:R-:W-:Y:S02]  /*ab60*/  VIADD R6, R0, 0x52 ;  /* 0x0000005200067836 */ /* 0x000fe40000000000 */
[C---:B------:R-:W-:Y:S01]  /*ab70*/  VIADD R19, R17.reuse, UR32 ;  /* 0x0000002011137c36 */ /* 0x040fe20008000000 */
[----:B------:R3:W-:Y:S02]  /*ab80*/  @P1 STG.E.U16 desc[UR22][R10.64], R9 ;  /* 0x000000090a001986 */ /* 0x0007e4000c101516 */
[----:B-1----:R-:W-:Y:S01]  /*ab90*/  ISETP.GE.AND P1, PT, R6, UR6, PT ;  /* 0x0000000606007c0c */ /* 0x002fe2000bf26270 */
[----:B------:R-:W-:Y:S01]  /*aba0*/  VIADD R6, R0, 0x53 ;  /* 0x0000005300067836 */ /* 0x000fe20000000000 */
[----:B------:R1:W-:Y:S01]  /*abb0*/  @P4 STG.E.U16 desc[UR22][R4.64], R16 ;  /* 0x0000001004004986 */ /* 0x0003e2000c101516 */
[----:B------:R-:W5:Y:S03]  /*abc0*/  LDCU UR6, c[0x0][0x39c] ;  /* 0x00007380ff0677ac */ /* 0x000f660008000800 */
[----:B------:R-:W-:Y:S01]  /*abd0*/  ISETP.GE.AND P4, PT, R6, UR4, PT ;  /* 0x0000000406007c0c */ /* 0x000fe2000bf86270 */
[----:B------:R-:W-:Y:S01]  /*abe0*/  VIADD R6, R0, 0x54 ;  /* 0x0000005400067836 */ /* 0x000fe20000000000 */
[----:B------:R-:W0:Y:S01]  /*abf0*/  LDCU UR4, c[0x0][0x39c] ;  /* 0x00007380ff0477ac */ /* 0x000e220008000800 */
[----:B---3--:R-:W-:-:S04]  /*ac00*/  IMAD.WIDE R8, R17, 0x2, R128 ;  /* 0x0000000211087825 */ /* 0x008fc800078e0280 */
[----:B------:R-:W-:Y:S01]  /*ac10*/  IMAD.WIDE R10, R17, 0x2, R130 ;  /* 0x00000002110a7825 */ /* 0x000fe200078e0282 */
[----:B------:R3:W-:Y:S01]  /*ac20*/  @P6 STG.E.U16 desc[UR22][R8.64], R111 ;  /* 0x0000006f08006986 */ /* 0x0007e2000c101516 */
[----:B------:R-:W-:Y:S01]  /*ac30*/  ISETP.LT.AND P6, PT, R3, UR26, !P3 ;  /* 0x0000001a03007c0c */ /* 0x000fe2000dfc1270 */
[----:B------:R-:W0:Y:S01]  /*ac40*/  LDCU UR26, c[0x0][0x398] ;  /* 0x00007300ff1a77ac */ /* 0x000e220008000800 */
[C---:B-1----:R-:W-:Y:S01]  /*ac50*/  IMAD.WIDE R4, R19.reuse, 0x2, R128 ;  /* 0x0000000213047825 */ /* 0x042fe200078e0280 */
[----:B------:R1:W-:Y:S01]  /*ac60*/  @P5 STG.E.U16 desc[UR22][R10.64], R7 ;  /* 0x000000070a005986 */ /* 0x0003e2000c101516 */
[----:B------:R-:W-:Y:S02]  /*ac70*/  ISETP.LT.AND P3, PT, R2, UR36, !P3 ;  /* 0x0000002402007c0c */ /* 0x000fe4000df61270 */
[----:B------:R-:W-:Y:S01]  /*ac80*/  VIADD R17, R19, UR32 ;  /* 0x0000002013117c36 */ /* 0x000fe20008000000 */
[----:B------:R-:W-:Y:S01]  /*ac90*/  ISETP.GE.AND P5, PT, R6, UR9, PT ;  /* 0x0000000906007c0c */ /* 0x000fe2000bfa6270 */
[----:B------:R-:W-:Y:S01]  /*aca0*/  VIADD R16, R0, 0x55 ;  /* 0x0000005500107836 */ /* 0x000fe20000000000 */
[----:B------:R-:W0:Y:S01]  /*acb0*/  LDCU UR9, c[0x0][0x39c] ;  /* 0x00007380ff0977ac */ /* 0x000e220008000800 */
[----:B---3--:R-:W-:Y:S01]  /*acc0*/  PRMT R9, R111, 0x7632, R9 ;  /* 0x000076326f097816 */ /* 0x008fe20000000009 */
[----:B-1----:R-:W-:-:S04]  /*acd0*/  IMAD.WIDE R10, R17, 0x2, R130 ;  /* 0x00000002110a7825 */ /* 0x002fc800078e0282 */
[----:B------:R1:W-:Y:S01]  /*ace0*/  @P6 STG.E.U16 desc[UR22][R4.64], R9 ;  /* 0x0000000904006986 */ /* 0x0003e2000c101516 */
[----:B------:R-:W-:Y:S01]  /*acf0*/  ISETP.LT.AND P6, PT, R3, UR33, !P0 ;  /* 0x0000002103007c0c */ /* 0x000fe2000c7c1270 */
[----:B------:R-:W3:Y:S01]  /*ad00*/  LDCU UR33, c[0x0][0x398] ;  /* 0x00007300ff2177ac */ /* 0x000ee20008000800 */
[----:B------:R-:W-:Y:S01]  /*ad10*/  ISETP.LT.AND P0, PT, R2, UR34, !P0 ;  /* 0x0000002202007c0c */ /* 0x000fe2000c701270 */
[----:B------:R-:W0:Y:S01]  /*ad20*/  LDCU UR34, c[0x0][0x398] ;  /* 0x00007300ff2277ac */ /* 0x000e220008000800 */
[----:B-1----:R-:W-:Y:S01]  /*ad30*/  PRMT R5, R7, 0x7632, R5 ;  /* 0x0000763207057816 */ /* 0x002fe20000000005 */
[----:B------:R-:W-:-:S04]  /*ad40*/  IMAD.WIDE R8, R19, 0x2, R130 ;  /* 0x0000000213087825 */ /* 0x000fc800078e0282 */
[C---:B------:R-:W-:Y:S01]  /*ad50*/  IMAD.WIDE R6, R17.reuse, 0x2, R128 ;  /* 0x0000000211067825 */ /* 0x040fe200078e0280 */
[----:B------:R1:W-:Y:S01]  /*ad60*/  @P3 STG.E.U16 desc[UR22][R8.64], R5 ;  /* 0x0000000508003986 */ /* 0x0003e2000c101516 */
[----:B-----5:R-:W-:Y:S01]  /*ad70*/  ISETP.GE.AND P3, PT, R16, UR6, PT ;  /* 0x0000000610007c0c */ /* 0x020fe2000bf66270 */
[----:B------:R-:W5:Y:S01]  /*ad80*/  LDCU UR6, c[0x0][0x39c] ;  /* 0x00007380ff0677ac */ /* 0x000f620008000800 */
[----:B------:R-:W-:Y:S01]  /*ad90*/  VIADD R17, R17, UR32 ;  /* 0x0000002011117c36 */ /* 0x000fe20008000000 */
[----:B------:R0:W-:Y:S01]  /*ada0*/  @P6 STG.E.U16 desc[UR22][R6.64], R112 ;  /* 0x0000007006006986 */ /* 0x0001e2000c101516 */
[C---:B------:R-:W-:Y:S01]  /*adb0*/  ISETP.LT.AND P6, PT, R3.reuse, UR14, !P1 ;  /* 0x0000000e03007c0c */ /* 0x040fe2000cfc1270 */
[----:B------:R-:W2:Y:S01]  /*adc0*/  LDCU UR14, c[0x0][0x398] ;  /* 0x00007300ff0e77ac */ /* 0x000ea20008000800 */
[----:B------:R-:W-:Y:S01]  /*add0*/  PRMT R16, R12, 0x7632, R16 ;  /* 0x000076320c107816 */ /* 0x000fe20000000010 */
[----:B------:R3:W-:Y:S01]  /*ade0*/  @P0 STG.E.U16 desc[UR22][R10.64], R12 ;  /* 0x0000000c0a000986 */ /* 0x0007e2000c101516 */
[----:B------:R-:W-:Y:S01]  /*adf0*/  ISETP.LT.AND P0, PT, R3, UR10, !P2 ;  /* 0x0000000a03007c0c */ /* 0x000fe2000d701270 */
[----:B------:R-:W2:Y:S01]  /*ae00*/  LDCU UR10, c[0x0][0x398] ;  /* 0x00007300ff0a77ac */ /* 0x000ea20008000800 */
[----:B------:R-:W-:Y:S01]  /*ae10*/  ISETP.LT.AND P2, PT, R2, UR12, !P2 ;  /* 0x0000000c02007c0c */ /* 0x000fe2000d741270 */
[----:B-1----:R-:W-:Y:S01]  /*ae20*/  IMAD.WIDE R4, R17, 0x2, R128 ;  /* 0x0000000211047825 */ /* 0x002fe200078e0280 */
[----:B------:R-:W-:Y:S01]  /*ae30*/  PRMT R9, R112, 0x7632, R9 ;  /* 0x0000763270097816 */ /* 0x000fe20000000009 */
[----:B------:R-:W1:Y:S01]  /*ae40*/  LDCU UR12, c[0x0][0x398] ;  /* 0x00007300ff0c77ac */ /* 0x000e620008000800 */
[----:B------:R-:W-:Y:S01]  /*ae50*/  ISETP.LT.AND P1, PT, R2, UR18, !P1 ;  /* 0x0000001202007c0c */ /* 0x000fe2000cf21270 */
        /* <DEDUP_REMOVED lines=23> */
[----:B-----5:R-:W-:Y:S01]  /*afd0*/  ISETP.GE.AND P1, PT, R10, UR6, PT ;  /* 0x000000060a007c0c */ /* 0x020fe2000bf26270 */
[----:B------:R-:W-:Y:S01]  /*afe0*/  IMAD.WIDE R10, R19, 0x2, R130 ;  /* 0x00000002130a7825 */ /* 0x000fe200078e0282 */
[----:B------:R-:W5:Y:S01]  /*aff0*/  LDCU UR6, c[0x0][0x39c] ;  /* 0x00007380ff0677ac */ /* 0x000f620008000800 */
        /* <DEDUP_REMOVED lines=16> */
[C---:B--2---:R-:W-:Y:S01]  /*b100*/  ISETP.LT.AND P6, PT, R3.reuse, UR30, !P0 ;  /* 0x0000001e03007c0c */ /* 0x044fe2000c7c1270 */
        /* <DEDUP_REMOVED lines=10> */
[----:B---3--:R-:W-:Y:S01]  /*b1b0*/  IMAD.WIDE R4, R19, 0x2, R130 ;  /* 0x0000000213047825 */ /* 0x008fe200078e0282 */
[----:B------:R-:W3:Y:S01]  /*b1c0*/  LDCU UR33, c[0x0][0x398] ;  /* 0x00007300ff2177ac */ /* 0x000ee20008000800 */
[----:B0-----:R-:W-:Y:S02]  /*b1d0*/  PRMT R14, R127, 0x7632, R14 ;  /* 0x000076327f0e7816 */ /* 0x001fe4000000000e */
[----:B------:R-:W-:Y:S01]  /*b1e0*/  VIADD R11, R19, UR32 ;  /* 0x00000020130b7c36 */ /* 0x000fe20008000000 */
[----:B------:R0:W-:Y:S01]  /*b1f0*/  @P5 STG.E.U16 desc[UR22][R6.64], R9 ;  /* 0x0000000906005986 */ /* 0x0001e2000c101516 */
[----:B-----5:R-:W-:Y:S01]  /*b200*/  ISETP.GE.AND P5, PT, R8, UR6, PT ;  /* 0x0000000608007c0c */ /* 0x020fe2000bfa6270 */
[----:B------:R-:W-:Y:S01]  /*b210*/  VIADD R10, R0, 0x5b ;  /* 0x0000005b000a7836 */ /* 0x000fe20000000000 */
[----:B------:R-:W5:Y:S01]  /*b220*/  LDCU UR6, c[0x0][0x39c] ;  /* 0x00007380ff0677ac */ /* 0x000f620008000800 */
[----:B------:R1:W-:Y:S01]  /*b230*/  @P3 STG.E.U16 desc[UR22][R4.64], R12 ;  /* 0x0000000c04003986 */ /* 0x0003e2000c101516 */
[----:B------:R-:W-:-:S02]  /*b240*/  VIADD R13, R11, UR32 ;  /* 0x000000200b0d7c36 */ /* 0x000fc40008000000 */
[----:B------:R-:W-:Y:S01]  /*b250*/  ISETP.GE.AND P3, PT, R10, UR4, PT ;  /* 0x000000040a007c0c */ /* 0x000fe2000bf66270 */
[----:B------:R-:W-:Y:S01]  /*b260*/  VIADD R10, R0, 0x5c ;  /* 0x0000005c000a7836 */ /* 0x000fe20000000000 */
[----:B------:R-:W2:Y:S01]  /*b270*/  LDCU UR4, c[0x0][0x39c] ;  /* 0x00007380ff0477ac */ /* 0x000ea20008000800 */
[----:B------:R-:W-:Y:S02]  /*b280*/  VIADD R17, R13, UR32 ;  /* 0x000000200d117c36 */ /* 0x000fe40008000000 */
[----:B0-----:R-:W-:-:S04]  /*b290*/  IMAD.WIDE R8, R11, 0x2, R128 ;  /* 0x000000020b087825 */ /* 0x001fc800078e0280 */
[----:B------:R-:W-:Y:S01]  /*b2a0*/  IMAD.WIDE R6, R11, 0x2, R130 ;  /* 0x000000020b067825 */ /* 0x000fe200078e0282 */
[----:B------:R0:W-:Y:S01]  /*b2b0*/  @P6 STG.E.U16 desc[UR22][R8.64], R115 ;  /* 0x0000007308006986 */ /* 0x0001e2000c101516 */
[----:B------:R-:W-:Y:S02]  /*b2c0*/  ISETP.LT.AND P6, PT, R3, UR34, !P2 ;  /* 0x0000002203007c0c */ /* 0x000fe4000d7c1270 */
[----:B-1----:R-:W-:Y:S01]  /*b2d0*/  IMAD.WIDE R4, R13, 0x2, R128 ;  /* 0x000000020d047825 */ /* 0x002fe200078e0280 */
[----:B------:R1:W-:Y:S01]  /*b2e0*/  @P0 STG.E.U16 desc[UR22][R6.64], R15 ;  /* 0x0000000f06000986 */ /* 0x0003e2000c101516 */
[----:B------:R-:W-:Y:S01]  /*b2f0*/  ISETP.LT.AND P2, PT, R2, UR10, !P2 ;  /* 0x0000000a02007c0c */ /* 0x000fe2000d741270 */
[----:B------:R-:W2:Y:S01]  /*b300*/  LDCU UR10, c[0x0][0x398] ;  /* 0x00007300ff0a77ac */ /* 0x000ea20008000800 */
[----:B------:R-:W-:Y:S01]  /*b310*/  ISETP.GE.AND P0, PT, R10, UR9, PT ;  /* 0x000000090a007c0c */ /* 0x000fe2000bf06270 */
[----:B------:R-:W-:Y:S01]  /*b320*/  IMAD.WIDE R10, R17, 0x2, R130 ;  /* 0x00000002110a7825 */ /* 0x000fe200078e0282 */
[----:B------:R-:W2:Y:S01]  /*b330*/  LDCU UR9, c[0x0][0x39c] ;  /* 0x00007380ff0977ac */ /* 0x000ea20008000800 */
[----:B0-----:R-:W-:-:S02]  /*b340*/  PRMT R9, R115, 0x7632, R9 ;  /* 0x0000763273097816 */ /* 0x001fc40000000009 */
[----:B------:R-:W-:Y:S02]  /*b350*/  VIADD R12, R0, 0x5d ;  /* 0x0000005d000c7836 */ /* 0x000fe40000000000 */
[----:B-1----:R-:W-:Y:S01]  /*b360*/  IMAD.WIDE R6, R17, 0x2, R128 ;  /* 0x0000000211067825 */ /* 0x002fe200078e0280 */
[----:B------:R0:W-:Y:S01]  /*b370*/  @P6 STG.E.U16 desc[UR22][R4.64], R9 ;  /* 0x0000000904006986 */ /* 0x0001e2000c101516 */
[----:B------:R-:W-:Y:S01]  /*b380*/  ISETP.LT.AND P6, PT, R3, UR12, !P1 ;  /* 0x0000000c03007c0c */ /* 0x000fe2000cfc1270 */
[----:B------:R-:W1:Y:S01]  /*b390*/  LDCU UR12, c[0x0][0x398] ;  /* 0x00007300ff0c77ac */ /* 0x000e620008000800 */
[----:B------:R-:W-:Y:S01]  /*b3a0*/  ISETP.LT.AND P1, PT, R2, UR14, !P1 ;  /* 0x0000000e02007c0c */ /* 0x000fe2000cf21270 */
[----:B------:R-:W-:Y:S01]  /*b3b0*/  VIADD R17, R17, UR32 ;  /* 0x0000002011117c36 */ /* 0x000fe20008000000 */
[----:B------:R-:W1:Y:S01]  /*b3c0*/  LDCU UR14, c[0x0][0x398] ;  /* 0x00007300ff0e77ac */ /* 0x000e620008000800 */
[----:B0-----:R-:W-:Y:S01]  /*b3d0*/  PRMT R5, R15, 0x7632, R5 ;  /* 0x000076320f057816 */ /* 0x001fe20000000005 */
[----:B------:R-:W-:-:S05]  /*b3e0*/  IMAD.WIDE R8, R13, 0x2, R130 ;  /* 0x000000020d087825 */ /* 0x000fca00078e0282 */
[----:B------:R0:W-:Y:S01]  /*b3f0*/  @P2 STG.E.U16 desc[UR22][R8.64], R5 ;  /* 0x0000000508002986 */ /* 0x0001e2000c101516 */
[----:B--2---:R-:W-:Y:S01]  /*b400*/  ISETP.GE.AND P2, PT, R12, UR4, PT ;  /* 0x000000040c007c0c */ /* 0x004fe2000bf46270 */
[----:B------:R-:W2:Y:S01]  /*b410*/  LDCU UR4, c[0x0][0x39c] ;  /* 0x00007380ff0477ac */ /* 0x000ea20008000800 */
        /* <DEDUP_REMOVED lines=8> */
[----:B----4-:R-:W-:Y:S01]  /*b4a0*/  ISETP.LT.AND P4, PT, R2, UR20, !P4 ;  /* 0x0000001402007c0c */ /* 0x010fe2000e781270 */
[----:B0-----:R-:W-:Y:S01]  /*b4b0*/  IMAD.WIDE R4, R17, 0x2, R128 ;  /* 0x0000000211047825 */ /* 0x001fe200078e0280 */
[----:B------:R-:W-:Y:S01]  /*b4c0*/  PRMT R9, R116, 0x7632, R9 ;  /* 0x0000763274097816 */ /* 0x000fe20000000009 */
[----:B------:R-:W0:Y:S02]  /*b4d0*/  LDCU UR16, c[0x0][0x398] ;  /* 0x00007300ff1077ac */ /* 0x000e240008000800 */
[----:B------:R-:W-:-:S02]  /*b4e0*/  VIADD R8, R0, 0x5e ;  /* 0x0000005e00087836 */ /* 0x000fc40000000000 */
[C---:B-1----:R-:W-:Y:S01]  /*b4f0*/  IMAD.WIDE R6, R17.reuse, 0x2, R130 ;  /* 0x0000000211067825 */ /* 0x042fe200078e0282 */
[----:B------:R-:W1:Y:S03]  /*b500*/  LDCU UR20, c[0x0][0x398] ;  /* 0x00007300ff1477ac */ /* 0x000e660008000800 */
[----:B---3--:R-:W-:Y:S01]  /*b510*/  VIADD R11, R17, UR32 ;  /* 0x00000020110b7c36 */ /* 0x008fe20008000000 */
[----:B------:R3:W-:Y:S01]  /*b520*/  @P1 STG.E.U16 desc[UR22][R4.64], R9 ;  /* 0x0000000904001986 */ /* 0x0007e2000c101516 */
[----:B-----5:R-:W-:Y:S01]  /*b530*/  ISETP.GE.AND P1, PT, R8, UR6, PT ;  /* 0x0000000608007c0c */ /* 0x020fe2000bf26270 */
[----:B------:R-:W-:Y:S01]  /*b540*/  VIADD R10, R0, 0x5f ;  /* 0x0000005f000a7836 */ /* 0x000fe20000000000 */
[----:B------:R-:W4:Y:S01]  /*b550*/  LDCU UR6, c[0x0][0x39c] ;  /* 0x00007380ff0677ac */ /* 0x000f220008000800 */
[----:B------:R5:W-:Y:S01]  /*b560*/  @P4 STG.E.U16 desc[UR22][R6.64], R12 ;  /* 0x0000000c06004986 */ /* 0x000be2000c101516 */
[----:B------:R-:W-:-:S02]  /*b570*/  VIADD R13, R11, UR32 ;  /* 0x000000200b0d7c36 */ /* 0x000fc40008000000 */
[----:B--2---:R-:W-:Y:S01]  /*b580*/  ISETP.GE.AND P4, PT, R10, UR4, PT ;  /* 0x000000040a007c0c */ /* 0x004fe2000bf86270 */
[----:B------:R-:W-:Y:S01]  /*b590*/  VIADD R10, R0, 0x60 ;  /* 0x00000060000a7836 */ /* 0x000fe20000000000 */
[----:B------:R-:W2:Y:S01]  /*b5a0*/  LDCU UR4, c[0x0][0x39c] ;  /* 0x00007380ff0477ac */ /* 0x000ea20008000800 */
[----:B------:R-:W-:Y:S01]  /*b5b0*/  VIADD R15, R13, UR32 ;  /* 0x000000200d0f7c36 */ /* 0x000fe20008000000 */
[----:B------:R-:W0:Y:S01]  /*b5c0*/  LDS.128 R16, [R189] ;  /* 0x00000000bd107984 */ /* 0x000e220000000c00 */
[----:B---3--:R-:W-:-:S04]  /*b5d0*/  IMAD.WIDE R8, R11, 0x2, R128 ;  /* 0x000000020b087825 */ /* 0x008fc800078e0280 */
[----:B------:R-:W-:Y:S01]  /*b5e0*/  IMAD.WIDE R4, R11, 0x2, R130 ;  /* 0x000000020b047825 */ /* 0x000fe200078e0282 */
[----:B------:R3:W-:Y:S01]  /*b5f0*/  @P6 STG.E.U16 desc[UR22][R8.64], R117 ;  /* 0x0000007508006986 */ /* 0x0007e2000c101516 */
[----:B------:R-:W-:Y:S01]  /*b600*/  ISETP.LT.AND P6, PT, R3, UR24, !P3 ;  /* 0x0000001803007c0c */ /* 0x000fe2000dfc1270 */
[----:B------:R-:W0:Y:S01]  /*b610*/  LDCU UR24, c[0x0][0x398] ;  /* 0x00007300ff1877ac */ /* 0x000e220008000800 */
[----:B-----5:R-:W-:Y:S01]  /*b620*/  IMAD.WIDE R6, R13, 0x2, R128 ;  /* 0x000000020d067825 */ /* 0x020fe200078e0280 */
        /* <DEDUP_REMOVED lines=8> */
[----:B-----5:R-:W-:Y:S01]  /*b6b0*/  IMAD.WIDE R4, R15, 0x2, R128 ;  /* 0x000000020f047825 */ /* 0x020fe200078e0280 */
[----:B------:R3:W-:Y:S01]  /*b6c0*/  @P6 STG.E.U16 desc[UR22][R6.64], R9 ;  /* 0x0000000906006986 */ /* 0x0007e2000c101516 */
[----:B------:R-:W-:Y:S01]  /*b6d0*/  ISETP.LT.AND P6, PT, R3, UR28, !P0 ;  /* 0x0000001c03007c0c */ /* 0x000fe2000c7c1270 */
[----:B------:R-:W5:Y:S01]  /*b6e0*/  LDCU UR28, c[0x0][0x398] ;  /* 0x00007300ff1c77ac */ /* 0x000f620008000800 */
[----:B------:R-:W-:Y:S01]  /*b6f0*/  ISETP.LT.AND P0, PT, R2, UR30, !P0 ;  /* 0x0000001e02007c0c */ /* 0x000fe2000c701270 */
[----:B------:R-:W-:Y:S01]  /*b700*/  VIADD R15, R15, UR32 ;  /* 0x000000200f0f7c36 */ /* 0x000fe20008000000 */
[----:B------:R-:W1:Y:S01]  /*b710*/  LDCU UR30, c[0x0][0x398] ;  /* 0x00007300ff1e77ac */ /* 0x000e620008000800 */
[----:B---3--:R-:W-:Y:S01]  /*b720*/  PRMT R7, R21, 0x7632, R7 ;  /* 0x0000763215077816 */ /* 0x008fe20000000007 */
[----:B------:R-:W-:Y:S01]  /*b730*/  IMAD.WIDE R8, R13, 0x2, R130 ;  /* 0x000000020d087825 */ /* 0x000fe200078e0282 */
[----:B0-----:R-:W-:-:S04]  /*b740*/  PRMT R64, R19, 0x7632, R64 ;  /* 0x0000763213407816 */ /* 0x001fc80000000040 */
[----:B------:R0:W-:Y:S01]  /*b750*/  @P3 STG.E.U16 desc[UR22][R8.64], R7 ;  /* 0x0000000708003986 */ /* 0x0001e2000c101516 */
[----:B--2---:R-:W-:Y:S01]  /*b760*/  ISETP.GE.AND P3, PT, R12, UR4, PT ;  /* 0x000000040c007c0c */ /* 0x004fe2000bf66270 */
[----:B------:R-:W2:Y:S01]  /*b770*/  LDCU UR4, c[0x0][0x39c] ;  /* 0x00007380ff0477ac */ /* 0x000ea20008000800 */
        /* <DEDUP_REMOVED lines=13> */
[----:B---3--:R-:W-:-:S04]  /*b850*/  IMAD.WIDE R4, R15, 0x2, R130 ;  /* 0x000000020f047825 */ /* 0x008fc800078e0282 */
[----:B--2---:R-:W-:Y:S01]  /*b860*/  VIADD R11, R15, UR32 ;  /* 0x000000200f0b7c36 */ /* 0x004fe20008000000 */
[----:B------:R2:W-:Y:S01]  /*b870*/  @P0 STG.E.U16 desc[UR22][R6.64], R9 ;  /* 0x0000000906000986 */ /* 0x0005e2000c101516 */
[----:B----4-:R-:W-:Y:S01]  /*b880*/  ISETP.GE.AND P0, PT, R8, UR6, PT ;  /* 0x0000000608007c0c */ /* 0x010fe2000bf06270 */
[----:B------:R-:W-:Y:S01]  /*b890*/  VIADD R10, R0, 0x63 ;  /* 0x00000063000a7836 */ /* 0x000fe20000000000 */
[----:B------:R-:W3:Y:S01]  /*b8a0*/  LDCU UR6, c[0x0][0x39c] ;  /* 0x00007380ff0677ac */ /* 0x000ee20008000800 */
[----:B------:R4:W-:Y:S01]  /*b8b0*/  @P2 STG.E.U16 desc[UR22][R4.64], R12 ;  /* 0x0000000c04002986 */ /* 0x0009e2000c101516 */
[----:B------:R-:W-:Y:S02]  /*b8c0*/  VIADD R13, R11, UR32 ;  /* 0x000000200b0d7c36 */ /* 0x000fe40008000000 */
[----:B------:R-:W-:Y:S01]  /*b8d0*/  ISETP.GE.AND P2, PT, R10, UR4, PT ;  /* 0x000000040a007c0c */ /* 0x000fe2000bf46270 */
[----:B------:R-:W-:Y:S01]  /*b8e0*/  VIADD R10, R0, 0x64 ;  /* 0x00000064000a7836 */ /* 0x000fe20000000000 */
[----:B------:R-:W0:Y:S01]  /*b8f0*/  LDCU UR4, c[0x0][0x39c] ;  /* 0x00007380ff0477ac */ /* 0x000e220008000800 */
[----:B------:R-:W-:-:S02]  /*b900*/  VIADD R15, R13, UR32 ;  /* 0x000000200d0f7c36 */ /* 0x000fc40008000000 */
[----:B--2---:R-:W-:-:S04]  /*b910*/  IMAD.WIDE R8, R11, 0x2, R128 ;  /* 0x000000020b087825 */ /* 0x004fc800078e0280 */
[----:B------:R-:W-:Y:S01]  /*b920*/  IMAD.WIDE R6, R11, 0x2, R130 ;  /* 0x000000020b067825 */ /* 0x000fe200078e0282 */
[----:B------:R2:W-:Y:S01]  /*b930*/  @P6 STG.E.U16 desc[UR22][R8.64], R119 ;  /* 0x0000007708006986 */ /* 0x0005e2000c101516 */
[----:B------:R-:W-:Y:S01]  /*b940*/  ISETP.LT.AND P6, PT, R3, UR18, !P4 ;  /* 0x0000001203007c0c */ /* 0x000fe2000e7c1270 */
[----:B------:R-:W0:Y:S01]  /*b950*/  LDCU UR18, c[0x0][0x398] ;  /* 0x00007300ff1277ac */ /* 0x000e220008000800 */
[----:B----4-:R-:W-:Y:S01]  /*b960*/  IMAD.WIDE R4, R13, 0x2, R128 ;  /* 0x000000020d047825 */ /* 0x010fe200078e0280 */
[----:B------:R4:W-:Y:S01]  /*b970*/  @P1 STG.E.U16 desc[UR22][R6.64], R23 ;  /* 0x0000001706001986 */ /* 0x0009e2000c101516 */
[----:B------:R-:W-:Y:S01]  /*b980*/  ISETP.LT.AND P4, PT, R2, UR15, !P4 ;  /* 0x0000000f02007c0c */ /* 0x000fe2000e781270 */
[----:B------:R-:W0:Y:S01]  /*b990*/  LDCU UR15, c[0x0][0x398] ;  /* 0x00007300ff0f77ac */ /* 0x000e220008000800 */
[----:B------:R-:W-:Y:S01]  /*b9a0*/  ISETP.GE.AND P1, PT, R10, UR9, PT ;  /* 0x000000090a007c0c */ /* 0x000fe2000bf26270 */
[----:B------:R-:W-:Y:S01]  /*b9b0*/  IMAD.WIDE R10, R15, 0x2, R130 ;  /* 0x000000020f0a7825 */ /* 0x000fe200078e0282 */
[----:B------:R-:W0:Y:S01]  /*b9c0*/  LDCU UR9, c[0x0][0x39c] ;  /* 0x00007380ff0977ac */ /* 0x000e220008000800 */
[----:B--2---:R-:W-:-:S02]  /*b9d0*/  PRMT R9, R119, 0x7632, R9 ;  /* 0x0000763277097816 */ /* 0x004fc40000000009 */
[----:B------:R-:W-:Y:S02]  /*b9e0*/  VIADD R12, R0, 0x65 ;  /* 0x00000065000c7836 */ /* 0x000fe40000000000 */
[----:B----4-:R-:W-:Y:S01]  /*b9f0*/  IMAD.WIDE R6, R15, 0x2, R128 ;  /* 0x000000020f067825 */ /* 0x010fe200078e0280 */
[----:B------:R2:W-:Y:S01]  /*ba00*/  @P6 STG.E.U16 desc[UR22][R4.64], R9 ;  /* 0x0000000904006986 */ /* 0x0005e2000c101516 */
[----:B------:R-:W-:Y:S01]  /*ba10*/  ISETP.LT.AND P6, PT, R3, UR16, !P5 ;  /* 0x0000001003007c0c */ /* 0x000fe2000efc1270 */
[----:B------:R-:W4:Y:S01]  /*ba20*/  LDCU UR16, c[0x0][0x398] ;  /* 0x00007300ff1077ac */ /* 0x000f220008000800 */
[----:B-1----:R-:W-:Y:S01]  /*ba30*/  ISETP.LT.AND P5, PT, R2, UR20, !P5 ;  /* 0x0000001402007c0c */ /* 0x002fe2000efa1270 */
[----:B------:R-:W-:Y:S01]  /*ba40*/  VIADD R15, R15, UR32 ;  /* 0x000000200f0f7c36 */ /* 0x000fe20008000000 */
[----:B------:R-:W1:Y:S01]  /*ba50*/  LDCU UR20, c[0x0][0x398] ;  /* 0x00007300ff1477ac */ /* 0x000e620008000800 */
[----:B--2---:R-:W-:Y:S01]  /*ba60*/  PRMT R5, R23, 0x7632, R5 ;  /* 0x0000763217057816 */ /* 0x004fe20000000005 */
[----:B------:R-:W-:Y:S01]  /*ba70*/  IMAD.WIDE R8, R13, 0x2, R130 ;  /* 0x000000020d087825 */ /* 0x000fe200078e0282 */
[----:B------:R-:W2:Y:S04]  /*ba80*/  LDS.128 R20, [R189+0x1000] ;  /* 0x00100000bd147984 */ /* 0x000ea80000000c00 */
[----:B------:R1:W-:Y:S01]  /*ba90*/  @P4 STG.E.U16 desc[UR22][R8.64], R5 ;  /* 0x0000000508004986 */ /* 0x0003e2000c101516 */
[----:B0-----:R-:W-:Y:S01]  /*baa0*/  ISETP.GE.AND P4, PT, R12, UR4, PT ;  /* 0x000000040c007c0c */ /* 0x001fe2000bf86270 */
[----:B------:R-:W0:Y:S01]  /*bab0*/  LDCU UR4, c[0x0][0x39c] ;  /* 0x00007380ff0477ac */ /* 0x000e220008000800 */
[----:B------:R-:W-:Y:S01]  /*bac0*/  PRMT R12, R28, 0x7632, R12 ;  /* 0x000076321c0c7816 */ /* 0x000fe2000000000c */
[----:B------:R3:W-:Y:S01]  /*bad0*/  @P6 STG.E.U16 desc[UR22][R6.64], R120 ;  /* 0x0000007806006986 */ /* 0x0007e2000c101516 */
[----:B-----5:R-:W-:-:S02]  /*bae0*/  ISETP.LT.AND P6, PT, R3, UR28, !P0 ;  /* 0x0000001c03007c0c */ /* 0x020fc4000c7c1270 */
[C---:B------:R-:W-:Y:S01]  /*baf0*/  ISETP.LT.AND P0, PT, R2.reuse, UR30, !P0 ;  /* 0x0000001e02007c0c */ /* 0x040fe2000c701270 */
[----:B------:R5:W-:Y:S01]  /*bb00*/  @P5 STG.E.U16 desc[UR22][R10.64], R28 ;  /* 0x0000001c0a005986 */ /* 0x000be2000c101516 */
[----:B------:R-:W-:Y:S01]  /*bb10*/  ISETP.LT.AND P5, PT, R3, UR24, !P3 ;  /* 0x0000001803007c0c */ /* 0x000fe2000dfa1270 */
[----:B------:R-:W0:Y:S01]  /*bb20*/  LDCU UR24, c[0x0][0x398] ;  /* 0x00007300ff1877ac */ /* 0x000e220008000800 */
[----:B------:R-:W-:Y:S01]  /*bb30*/  ISETP.LT.AND P3, PT, R2, UR26, !P3 ;  /* 0x0000001a02007c0c */ /* 0x000fe2000df61270 */
[C---:B-1----:R-:W-:Y:S01]  /*bb40*/  IMAD.WIDE R4, R15.reuse, 0x2, R128 ;  /* 0x000000020f047825 */ /* 0x042fe200078e0280 */
[----:B------:R-:W-:Y:S01]  /*bb50*/  PRMT R9, R120, 0x7632, R9 ;  /* 0x0000763278097816 */ /* 0x000fe20000000009 */
[----:B------:R-:W1:Y:S02]  /*bb60*/  LDCU UR26, c[0x0][0x398] ;  /* 0x00007300ff1a77ac */ /* 0x000e640008000800 */
[----:B------:R-:W-:Y:S02]  /*bb70*/  VIADD R8, R0, 0x66 ;  /* 0x0000006600087836 */ /* 0x000fe40000000000 */
[----:B---3--:R-:W-:-:S04]  /*bb80*/  IMAD.WIDE R6, R15, 0x2, R130 ;  /* 0x000000020f067825 */ /* 0x008fc800078e0282 */
[----:B-----5:R-:W-:Y:S01]  /*bb90*/  VIADD R11, R15, UR32 ;  /* 0x000000200f0b7c36 */ /* 0x020fe20008000000 */
[----:B------:R3:W-:Y:S01]  /*bba0*/  @P5 STG.E.U16 desc[UR22][R4.64], R9 ;  /* 0x0000000904005986 */ /* 0x0007e2000c101516 */
[----:B------:R-:W-:Y:S01]  /*bbb0*/  ISETP.GE.AND P5, PT, R8, UR6, PT ;  /* 0x0000000608007c0c */ /* 0x000fe2000bfa6270 */
[----:B------:R-:W-:Y:S01]  /*bbc0*/  VIADD R10, R0, 0x67 ;  /* 0x00000067000a7836 */ /* 0x000fe20000000000 */
[----:B------:R-:W5:Y:S01]  /*bbd0*/  LDCU UR6, c[0x0][0x39c] ;  /* 0x00007380ff0677ac */ /* 0x000f620008000800 */
[----:B------:R1:W-:Y:S01]  /*bbe0*/  @P3 STG.E.U16 desc[UR22][R6.64], R12 ;  /* 0x0000000c06003986 */ /* 0x0003e2000c101516 */
[----:B------:R-:W-:Y:S02]  /*bbf0*/  VIADD R13, R11, UR32 ;  /* 0x000000200b0d7c36 */ /* 0x000fe40008000000 */
[----:B0-----:R-:W-:Y:S01]  /*bc00*/  ISETP.GE.AND P3, PT, R10, UR4, PT ;  /* 0x000000040a007c0c */ /* 0x001fe2000bf66270 */
[----:B------:R-:W-:Y:S01]  /*bc10*/  VIADD R10, R0, 0x68 ;  /* 0x00000068000a7836 */ /* 0x000fe20000000000 */
[----:B------:R-:W0:Y:S01]  /*bc20*/  LDCU UR4, c[0x0][0x39c] ;  /* 0x00007380ff0477ac */ /* 0x000e220008000800 */
[----:B------:R-:W-:-:S02]  /*bc30*/  VIADD R15, R13, UR32 ;  /* 0x000000200d0f7c36 */ /* 0x000fc40008000000 */
[----:B---3--:R-:W-:Y:S01]  /*bc40*/  IMAD.WIDE R8, R11, 0x2, R128 ;  /* 0x000000020b087825 */ /* 0x008fe200078e0280 */
[----:B--2---:R-:W-:-:S03]  /*bc50*/  PRMT R65, R23, 0x7632, R65 ;  /* 0x0000763217417816 */ /* 0x004fc60000000041 */
[----:B------:R-:W-:Y:S01]  /*bc60*/  IMAD.WIDE R4, R11, 0x2, R130 ;  /* 0x000000020b047825 */ /* 0x000fe200078e0282 */
[----:B------:R2:W-:Y:S01]  /*bc70*/  @P6 STG.E.U16 desc[UR22][R8.64], R121 ;  /* 0x0000007908006986 */ /* 0x0005e2000c101516 */
[----:B------:R-:W-:Y:S01]  /*bc80*/  ISETP.LT.AND P6, PT, R3, UR10, !P2 ;  /* 0x0000000a03007c0c */ /* 0x000fe2000d7c1270 */
[----:B------:R-:W3:Y:S01]  /*bc90*/  LDCU UR10, c[0x0][0x398] ;  /* 0x00007300ff0a77ac */ /* 0x000ee20008000800 */
[----:B-1----:R-:W-:Y:S01]  /*bca0*/  IMAD.WIDE R6, R13, 0x2, R128 ;  /* 0x000000020d067825 */ /* 0x002fe200078e0280 */
        /* <DEDUP_REMOVED lines=8> */
[----:B-1----:R-:W-:Y:S01]  /*bd30*/  IMAD.WIDE R4, R15, 0x2, R128 ;  /* 0x000000020f047825 */ /* 0x002fe200078e0280 */
[----:B------:R1:W-:Y:S01]  /*bd40*/  @P6 STG.E.U16 desc[UR22][R6.64], R9 ;  /* 0x0000000906006986 */ /* 0x0003e2000c101516 */
[----:B------:R-:W-:Y:S01]  /*bd50*/  ISETP.LT.AND P6, PT, R3, UR14, !P1 ;  /* 0x0000000e03007c0c */ /* 0x000fe2000cfc1270 */
[----:B------:R-:W2:Y:S01]  /*bd60*/  LDCU UR14, c[0x0][0x398] ;  /* 0x00007300ff0e77ac */ /* 0x000ea20008000800 */
        /* <DEDUP_REMOVED lines=14> */
[----:B----4-:R-:W-:Y:S01]  /*be50*/  ISETP.LT.AND P1, PT, R3, UR16, !P4 ;  /* 0x0000001003007c0c */ /* 0x010fe2000e721270 */
[----:B------:R-:W4:Y:S01]  /*be60*/  LDCU UR16, c[0x0][0x398] ;  /* 0x00007300ff1077ac */ /* 0x000f220008000800 */
        /* <DEDUP_REMOVED lines=14> */
[----:B0-----:R-:W-:Y:S01]  /*bf50*/  ISETP.GE.AND P4, PT, R10, UR4, PT ;  /* 0x000000040a007c0c */ /* 0x001fe2000bf86270 */
        /* <DEDUP_REMOVED lines=36> */
[----:B----4-:R-:W-:Y:S01]  /*c1a0*/  ISETP.LT.AND P2, PT, R2, UR16, !P2 ;  /* 0x0000001002007c0c */ /* 0x010fe2000d741270 */
        /* <DEDUP_REMOVED lines=10> */
[----:B------:R-:W4:Y:S01]  /*c250*/  LDCU UR6, c[0x0][0x39c] ;  /* 0x00007380ff0677ac */ /* 0x000f220008000800 */
        /* <DEDUP_REMOVED lines=27> */
[----:B------:R-:W-:-:S05]  /*c410*/  IMAD.WIDE R8, R13, 0x2, R130 ;  /* 0x000000020d087825 */ /* 0x000fca00078e0282 */
[----:B------:R3:W-:Y:S01]  /*c420*/  @P4 STG.E.U16 desc[UR22][R8.64], R7 ;  /* 0x0000000708004986 */ /* 0x0007e2000c101516 */
[----:B0-----:R-:W-:Y:S01]  /*c430*/  ISETP.GE.AND P4, PT, R12, UR4, PT ;  /* 0x000000040c007c0c */ /* 0x001fe2000bf86270 */
[----:B------:R-:W0:Y:S01]  /*c440*/  LDCU UR4, c[0x0][0x39c] ;  /* 0x00007380ff0477ac */ /* 0x000e220008000800 */
[----:B------:R-:W-:Y:S01]  /*c450*/  VIADD R12, R0, 0x73 ;  /* 0x00000073000c7836 */ /* 0x000fe20000000000 */
[----:B------:R4:W-:Y:S01]  /*c460*/  @P6 STG.E.U16 desc[UR22][R4.64], R126 ;  /* 0x0000007e04006986 */ /* 0x0009e2000c101516 */
[C---:B------:R-:W-:Y:S02]  /*c470*/  ISETP.LT.AND P6, PT, R3.reuse, UR18, !P0 ;  /* 0x0000001203007c0c */ /* 0x040fe4000c7c1270 */
[C---:B--2---:R-:W-:Y:S01]  /*c480*/  ISETP.LT.AND P0, PT, R2.reuse, UR20, !P0 ;  /* 0x0000001402007c0c */ /* 0x044fe2000c701270 */
[----:B------:R2:W-:Y:S01]  /*c490*/  @P5 STG.E.U16 desc[UR22][R10.64], R38 ;  /* 0x000000260a005986 */ /* 0x0005e2000c101516 */
[----:B------:R-:W-:Y:S01]  /*c4a0*/  ISETP.LT.AND P5, PT, R3, UR15, !P3 ;  /* 0x0000000f03007c0c */ /* 0x000fe2000dfa1270 */
[----:B------:R-:W0:Y:S01]  /*c4b0*/  LDCU UR15, c[0x0][0x398] ;  /* 0x00007300ff0f77ac */ /* 0x000e220008000800 */
[----:B-1----:R-:W-:Y:S01]  /*c4c0*/  ISETP.LT.AND P3, PT, R2, UR16, !P3 ;  /* 0x0000001002007c0c */ /* 0x002fe2000df61270 */
[----:B---3--:R-:W-:Y:S01]  /*c4d0*/  IMAD.WIDE R6, R15, 0x2, R128 ;  /* 0x000000020f067825 */ /* 0x008fe200078e0280 */
[----:B------:R-:W-:-:S03]  /*c4e0*/  PRMT R9, R126, 0x7632, R9 ;  /* 0x000076327e097816 */ /* 0x000fc60000000009 */
[----:B----4-:R-:W-:Y:S01]  /*c4f0*/  IMAD.WIDE R4, R15, 0x2, R130 ;  /* 0x000000020f047825 */ /* 0x010fe200078e0282 */
[----:B--2---:R-:W-:-:S03]  /*c500*/  PRMT R11, R38, 0x7632, R11 ;  /* 0x00007632260b7816 */ /* 0x004fc6000000000b */
[----:B------:R-:W-:Y:S02]  /*c510*/  VIADD R8, R0, 0x72 ;  /* 0x0000007200087836 */ /* 0x000fe40000000000 */
[----:B------:R1:W-:Y:S01]  /*c520*/  @P5 STG.E.U16 desc[UR22][R6.64], R9 ;  /* 0x0000000906005986 */ /* 0x0003e2000c101516 */
[----:B------:R-:W-:-:S03]  /*c530*/  VIADD R15, R15, UR32 ;  /* 0x000000200f0f7c36 */ /* 0x000fc60008000000 */
[----:B------:R2:W-:Y:S01]  /*c540*/  @P3 STG.E.U16 desc[UR22][R4.64], R11 ;  /* 0x0000000b04003986 */ /* 0x0005e2000c101516 */
[----:B------:R-:W-:Y:S01]  /*c550*/  ISETP.LT.AND P3, PT, R3, UR9, !P2 ;  /* 0x0000000903007c0c */ /* 0x000fe2000d761270 */
[C---:B------:R-:W-:Y:S01]  /*c560*/  VIADD R13, R15.reuse, UR32 ;  /* 0x000000200f0d7c36 */ /* 0x040fe20008000000 */
[----:B------:R-:W-:Y:S01]  /*c570*/  ISETP.GE.AND P5, PT, R8, UR6, PT ;  /* 0x0000000608007c0c */ /* 0x000fe2000bfa6270 */
[----:B------:R-:W3:Y:S01]  /*c580*/  LDCU UR6, c[0x0][0x39c] ;  /* 0x00007380ff0677ac */ /* 0x000ee20008000800 */
[----:B------:R-:W-:Y:S01]  /*c590*/  ISETP.LT.AND P2, PT, R2, UR10, !P2 ;  /* 0x0000000a02007c0c */ /* 0x000fe2000d741270 */
[C---:B-1----:R-:W-:Y:S01]  /*c5a0*/  IMAD.WIDE R8, R15.reuse, 0x2, R128 ;  /* 0x000000020f087825 */ /* 0x042fe200078e0280 */
[----:B------:R-:W1:Y:S03]  /*c5b0*/  LDCU UR9, c[0x0][0x398] ;  /* 0x00007300ff0977ac */ /* 0x000e660008000800 */
[----:B--2---:R-:W-:Y:S01]  /*c5c0*/  IMAD.WIDE R4, R15, 0x2, R130 ;  /* 0x000000020f047825 */ /* 0x004fe200078e0282 */
[----:B------:R2:W-:Y:S01]  /*c5d0*/  @P6 STG.E.U16 desc[UR22][R8.64], R127 ;  /* 0x0000007f08006986 */ /* 0x0005e2000c101516 */
[----:B0-----:R-:W-:Y:S01]  /*c5e0*/  ISETP.GE.AND P6, PT, R12, UR4, PT ;  /* 0x000000040c007c0c */ /* 0x001fe2000bfc6270 */
[----:B------:R-:W0:Y:S01]  /*c5f0*/  LDCU UR4, c[0x0][0x398] ;  /* 0x00007300ff0477ac */ /* 0x000e220008000800 */
[C---:B------:R-:W-:Y:S01]  /*c600*/  IMAD.WIDE R6, R13.reuse, 0x2, R128 ;  /* 0x000000020d067825 */ /* 0x040fe200078e0280 */
[----:B------:R4:W-:Y:S01]  /*c610*/  @P0 STG.E.U16 desc[UR22][R4.64], R39 ;  /* 0x0000002704000986 */ /* 0x0009e2000c101516 */
[----:B------:R-:W-:Y:S01]  /*c620*/  PRMT R12, R52, 0x7632, R12 ;  /* 0x00007632340c7816 */ /* 0x000fe2000000000c */
[----:B------:R-:W0:Y:S01]  /*c630*/  LDCU UR10, c[0x0][0x398] ;  /* 0x00007300ff0a77ac */ /* 0x000e220008000800 */
[----:B------:R-:W-:Y:S01]  /*c640*/  IMAD.WIDE R10, R13, 0x2, R130 ;  /* 0x000000020d0a7825 */ /* 0x000fe200078e0282 */
[----:B------:R3:W-:Y:S01]  /*c650*/  @P3 STG.E.U16 desc[UR22][R6.64], R14 ;  /* 0x0000000e06003986 */ /* 0x0007e2000c101516 */
[----:B------:R-:W-:-:S02]  /*c660*/  ISETP.LT.AND P3, PT, R3, UR15, !P4 ;  /* 0x0000000f03007c0c */ /* 0x000fc4000e761270 */
[----:B------:R-:W-:Y:S01]  /*c670*/  VIADD R13, R13, UR32 ;  /* 0x000000200d0d7c36 */ /* 0x000fe20008000000 */
[----:B--2---:R-:W-:Y:S01]  /*c680*/  PRMT R9, R39, 0x7632, R9 ;  /* 0x0000763227097816 */ /* 0x004fe20000000009 */
[----:B------:R-:W-:Y:S01]  /*c690*/  VIADD R8, R0, 0x74 ;  /* 0x0000007400087836 */ /* 0x000fe20000000000 */
[C---:B-1----:R-:W-:Y:S01]  /*c6a0*/  ISETP.LT.AND P4, PT, R2.reuse, UR9, !P4 ;  /* 0x0000000902007c0c */ /* 0x042fe2000e781270 */
[----:B------:R-:W-:Y:S01]  /*c6b0*/  VIADD R15, R13, UR32 ;  /* 0x000000200d0f7c36 */ /* 0x000fe20008000000 */
[----:B------:R-:W1:Y:S01]  /*c6c0*/  LDCU UR9, c[0x0][0x398] ;  /* 0x00007300ff0977ac */ /* 0x000e620008000800 */
[----:B------:R2:W-:Y:S01]  /*c6d0*/  @P2 STG.E.U16 desc[UR22][R10.64], R9 ;  /* 0x000000090a002986 */ /* 0x0005e2000c101516 */
[----:B-----5:R-:W-:Y:S01]  /*c6e0*/  ISETP.LT.AND P2, PT, R3, UR12, !P1 ;  /* 0x0000000c03007c0c */ /* 0x020fe2000cf41270 */
[C---:B----4-:R-:W-:Y:S01]  /*c6f0*/  IMAD.WIDE R4, R13.reuse, 0x2, R128 ;  /* 0x000000020d047825 */ /* 0x050fe200078e0280 */
[----:B------:R-:W-:Y:S01]  /*c700*/  ISETP.LT.AND P1, PT, R2, UR14, !P1 ;  /* 0x0000000e02007c0c */ /* 0x000fe2000cf21270 */
[----:B------:R-:W4:Y:S01]  /*c710*/  LDCU UR12, c[0x0][0x398] ;  /* 0x00007300ff0c77ac */ /* 0x000f220008000800 */
[----:B---3--:R-:W-:Y:S01]  /*c720*/  ISETP.GE.AND P0, PT, R8, UR6, PT ;  /* 0x0000000608007c0c */ /* 0x008fe2000bf06270 */
[----:B------:R-:W-:Y:S01]  /*c730*/  IMAD.WIDE R6, R13, 0x2, R130 ;  /* 0x000000020d067825 */ /* 0x000fe200078e0282 */
[----:B------:R-:W3:Y:S03]  /*c740*/  LDCU UR6, c[0x0][0x398] ;  /* 0x00007300ff0677ac */ /* 0x000ee60008000800 */
[----:B------:R-:W-:-:S02]  /*c750*/  VIADD R14, R0, 0x7e ;  /* 0x0000007e000e7836 */ /* 0x000fc40000000000 */
[----:B--2---:R-:W-:Y:S01]  /*c760*/  VIADD R10, R0, 0x75 ;  /* 0x00000075000a7836 */ /* 0x004fe20000000000 */
[----:B------:R-:W2:Y:S01]  /*c770*/  LDCU UR14, c[0x0][0x398] ;  /* 0x00007300ff0e77ac */ /* 0x000ea20008000800 */
[C---:B------:R-:W-:Y:S01]  /*c780*/  IMAD.WIDE R8, R15.reuse, 0x2, R128 ;  /* 0x000000020f087825 */ /* 0x040fe200078e0280 */
[----:B------:R5:W-:Y:S02]  /*c790*/  @P2 STG.E.U16 desc[UR22][R4.64], R52 ;  /* 0x0000003404002986 */ /* 0x000be4000c101516 */
[----:B------:R-:W-:Y:S01]  /*c7a0*/  ISETP.GE.AND P2, PT, R10, UR5, PT ;  /* 0x000000050a007c0c */ /* 0x000fe2000bf46270 */
[----:B------:R-:W-:Y:S01]  /*c7b0*/  VIADD R10, R0, 0x76 ;  /* 0x00000076000a7836 */ /* 0x000fe20000000000 */
[----:B------:R1:W-:Y:S01]  /*c7c0*/  @P1 STG.E.U16 desc[UR22][R6.64], R44 ;  /* 0x0000002c06001986 */ /* 0x0003e2000c101516 */
[----:B------:R-:W2:Y:S01]  /*c7d0*/  LDCU UR5, c[0x0][0x398] ;  /* 0x00007300ff0577ac */ /* 0x000ea20008000800 */
[----:B------:R-:W-:Y:S02]  /*c7e0*/  VIADD R11, R15, UR32 ;  /* 0x000000200f0b7c36 */ /* 0x000fe40008000000 */
[----:B------:R3:W-:Y:S01]  /*c7f0*/  @P3 STG.E.U16 desc[UR22][R8.64], R12 ;  /* 0x0000000c08003986 */ /* 0x0007e2000c101516 */
[----:B0-----:R-:W-:Y:S01]  /*c800*/  ISETP.LT.AND P3, PT, R3, UR4, !P5 ;  /* 0x0000000403007c0c */ /* 0x001fe2000ef61270 */
[----:B------:R-:W0:Y:S01]  /*c810*/  LDCU UR4, c[0x0][0x398] ;  /* 0x00007300ff0477ac */ /* 0x000e220008000800 */
[----:B------:R-:W-:Y:S01]  /*c820*/  ISETP.GE.AND P1, PT, R10, UR7, PT ;  /* 0x000000070a007c0c */ /* 0x000fe2000bf26270 */
[----:B-----5:R-:W-:Y:S01]  /*c830*/  IMAD.WIDE R4, R15, 0x2, R130 ;  /* 0x000000020f047825 */ /* 0x020fe200078e0282 */
[----:B------:R-:W-:Y:S01]  /*c840*/  ISETP.LT.AND P5, PT, R2, UR10, !P5 ;  /* 0x0000000a02007c0c */ /* 0x000fe2000efa1270 */
[----:B------:R-:W5:Y:S02]  /*c850*/  LDCU UR7, c[0x0][0x398] ;  /* 0x00007300ff0777ac */ /* 0x000f640008000800 */
[----:B-1----:R-:W-:Y:S01]  /*c860*/  IMAD.WIDE R6, R11, 0x2, R128 ;  /* 0x000000020b067825 */ /* 0x002fe200078e0280 */
[----:B------:R-:W1:Y:S01]  /*c870*/  LDCU UR10, c[0x0][0x398] ;  /* 0x00007300ff0a77ac */ /* 0x000e620008000800 */
[----:B---3--:R-:W-:-:S02]  /*c880*/  PRMT R9, R44, 0x7632, R9 ;  /* 0x000076322c097816 */ /* 0x008fc40000000009 */
[----:B------:R-:W-:Y:S02]  /*c890*/  VIADD R10, R0, 0x77 ;  /* 0x00000077000a7836 */ /* 0x000fe40000000000 */
[----:B------:R-:W-:Y:S01]  /*c8a0*/  VIADD R13, R11, UR32 ;  /* 0x000000200b0d7c36 */ /* 0x000fe20008000000 */
[----:B------:R3:W-:Y:S01]  /*c8b0*/  @P4 STG.E.U16 desc[UR22][R4.64], R9 ;  /* 0x0000000904004986 */ /* 0x0007e2000c101516 */
[----:B------:R-:W-:Y:S01]  /*c8c0*/  ISETP.LT.AND P4, PT, R3, UR6, !P6 ;  /* 0x0000000603007c0c */ /* 0x000fe2000f781270 */
[----:B------:R-:W0:Y:S01]  /*c8d0*/  LDCU UR6, c[0x0][0x398] ;  /* 0x00007300ff0677ac */ /* 0x000e220008000800 */
[----:B--2---:R-:W-:Y:S01]  /*c8e0*/  ISETP.LT.AND P6, PT, R2, UR5, !P6 ;  /* 0x0000000502007c0c */ /* 0x004fe2000f7c1270 */
[----:B------:R2:W-:Y:S01]  /*c8f0*/  @P3 STG.E.U16 desc[UR22][R6.64], R53 ;  /* 0x0000003506003986 */ /* 0x0005e2000c101516 */
[----:B------:R-:W-:Y:S01]  /*c900*/  ISETP.GE.AND P3, PT, R10, UR11, PT ;  /* 0x0000000b0a007c0c */ /* 0x000fe2000bf66270 */
[----:B------:R-:W1:Y:S01]  /*c910*/  LDCU UR5, c[0x0][0x398] ;  /* 0x00007300ff0577ac */ /* 0x000e620008000800 */
[----:B------:R-:W-:-:S02]  /*c920*/  VIADD R15, R13, UR32 ;  /* 0x000000200d0f7c36 */ /* 0x000fc40008000000 */
[----:B------:R-:W-:Y:S01]  /*c930*/  VIADD R12, R0, 0x78 ;  /* 0x00000078000c7836 */ /* 0x000fe20000000000 */
[----:B------:R-:W1:Y:S01]  /*c940*/  LDCU UR11, c[0x0][0x398] ;  /* 0x00007300ff0b77ac */ /* 0x000e620008000800 */
[----:B---3--:R-:W-:Y:S01]  /*c950*/  IMAD.WIDE R8, R11, 0x2, R130 ;  /* 0x000000020b087825 */ /* 0x008fe200078e0282 */
[----:B------:R-:W-:-:S03]  /*c960*/  PRMT R5, R53, 0x7632, R5 ;  /* 0x0000763235057816 */ /* 0x000fc60000000005 */
[--C-:B------:R-:W-:Y:S01]  /*c970*/  IMAD.WIDE R10, R13, 0x2, R128.reuse ;  /* 0x000000020d0a7825 */ /* 0x100fe200078e0280 */
[----:B------:R3:W-:Y:S01]  /*c980*/  @P5 STG.E.U16 desc[UR22][R8.64], R45 ;  /* 0x0000002d08005986 */ /* 0x0007e2000c101516 */
[----:B------:R-:W-:Y:S02]  /*c990*/  ISETP.GE.AND P5, PT, R12, UR21, PT ;  /* 0x000000150c007c0c */ /* 0x000fe4000bfa6270 */
[----:B--2---:R-:W-:Y:S01]  /*c9a0*/  IMAD.WIDE R6, R15, 0x2, R128 ;  /* 0x000000020f067825 */ /* 0x004fe200078e0280 */
[----:B------:R2:W-:Y:S01]  /*c9b0*/  @P4 STG.E.U16 desc[UR22][R10.64], R5 ;  /* 0x000000050a004986 */ /* 0x0005e2000c101516 */
[----:B0-----:R-:W-:Y:S01]  /*c9c0*/  ISETP.LT.AND P4, PT, R3, UR4, !P0 ;  /* 0x0000000403007c0c */ /* 0x001fe2000c781270 */
[----:B------:R-:W0:Y:S01]  /*c9d0*/  LDCU UR4, c[0x0][0x398] ;  /* 0x00007300ff0477ac */ /* 0x000e220008000800 */
[----:B-----5:R-:W-:Y:S01]  /*c9e0*/  ISETP.LT.AND P0, PT, R2, UR7, !P0 ;  /* 0x0000000702007c0c */ /* 0x020fe2000c701270 */
[----:B------:R-:W-:Y:S01]  /*c9f0*/  VIADD R12, R0, 0x79 ;  /* 0x00000079000c7836 */ /* 0x000fe20000000000 */
[----:B------:R-:W5:Y:S01]  /*ca00*/  LDCU UR7, c[0x0][0x398] ;  /* 0x00007300ff0777ac */ /* 0x000f620008000800 */
[----:B---3--:R-:W-:Y:S01]  /*ca10*/  IMAD.WIDE R8, R15, 0x2, R130 ;  /* 0x000000020f087825 */ /* 0x008fe200078e0282 */
[----:B--2---:R-:W-:-:S03]  /*ca20*/  PRMT R11, R45, 0x7632, R11 ;  /* 0x000076322d0b7816 */ /* 0x004fc6000000000b */
[----:B------:R-:W-:-:S04]  /*ca30*/  IMAD.WIDE R4, R13, 0x2, R130 ;  /* 0x000000020d047825 */ /* 0x000fc800078e0282 */
[----:B------:R-:W-:Y:S01]  /*ca40*/  VIADD R15, R15, UR32 ;  /* 0x000000200f0f7c36 */ /* 0x000fe20008000000 */
[----:B------:R2:W-:Y:S01]  /*ca50*/  @P6 STG.E.U16 desc[UR22][R4.64], R11 ;  /* 0x0000000b04006986 */ /* 0x0005e2000c101516 */
[----:B------:R-:W-:Y:S01]  /*ca60*/  ISETP.GE.AND P6, PT, R12, UR13, PT ;  /* 0x0000000d0c007c0c */ /* 0x000fe2000bfc6270 */
[----:B------:R-:W-:Y:S01]  /*ca70*/  VIADD R10, R0, 0x7a ;  /* 0x0000007a000a7836 */ /* 0x000fe20000000000 */
[----:B------:R-:W-:Y:S01]  /*ca80*/  PRMT R12, R46, 0x7632, R12 ;  /* 0x000076322e0c7816 */ /* 0x000fe2000000000c */
[----:B------:R3:W-:Y:S01]  /*ca90*/  @P4 STG.E.U16 desc[UR22][R6.64], R54 ;  /* 0x0000003606004986 */ /* 0x0007e2000c101516 */
[C---:B-1----:R-:W-:Y:S01]  /*caa0*/  ISETP.LT.AND P4, PT, R3.reuse, UR5, !P1 ;  /* 0x0000000503007c0c */ /* 0x042fe2000cf81270 */
[----:B------:R-:W1:Y:S01]  /*cab0*/  LDCU UR5, c[0x0][0x398] ;  /* 0x00007300ff0577ac */ /* 0x000e620008000800 */
[C---:B-----5:R-:W-:Y:S01]  /*cac0*/  ISETP.LT.AND P1, PT, R2.reuse, UR7, !P1 ;  /* 0x0000000702007c0c */ /* 0x060fe2000cf21270 */
[----:B------:R5:W-:Y:S01]  /*cad0*/  @P0 STG.E.U16 desc[UR22][R8.64], R46 ;  /* 0x0000002e08000986 */ /* 0x000be2000c101516 */
[----:B------:R-:W-:Y:S01]  /*cae0*/  ISETP.LT.AND P0, PT, R3, UR6, !P2 ;  /* 0x0000000603007c0c */ /* 0x000fe2000d701270 */
[----:B------:R-:W1:Y:S01]  /*caf0*/  LDCU UR6, c[0x0][0x398] ;  /* 0x00007300ff0677ac */ /* 0x000e620008000800 */
[----:B0-----:R-:W-:Y:S01]  /*cb00*/  ISETP.LT.AND P2, PT, R2, UR4, !P2 ;  /* 0x0000000402007c0c */ /* 0x001fe2000d741270 */
[C---:B--2---:R-:W-:Y:S01]  /*cb10*/  IMAD.WIDE R4, R15.reuse, 0x2, R128 ;  /* 0x000000020f047825 */ /* 0x044fe200078e0280 */
[----:B------:R-:W0:Y:S03]  /*cb20*/  LDCU UR4, c[0x0][0x398] ;  /* 0x00007300ff0477ac */ /* 0x000e260008000800 */
[----:B------:R-:W-:-:S02]  /*cb30*/  VIADD R11, R15, UR32 ;  /* 0x000000200f0b7c36 */ /* 0x000fc40008000000 */
[----:B---3--:R-:W-:Y:S01]  /*cb40*/  IMAD.WIDE R6, R15, 0x2, R130 ;  /* 0x000000020f067825 */ /* 0x008fe200078e0282 */
[----:B------:R-:W2:Y:S01]  /*cb50*/  LDCU UR7, c[0x0][0x398] ;  /* 0x00007300ff0777ac */ /* 0x000ea20008000800 */
[----:B-----5:R-:W-:Y:S02]  /*cb60*/  PRMT R9, R54, 0x7632, R9 ;  /* 0x0000763236097816 */ /* 0x020fe40000000009 */
[----:B------:R-:W-:Y:S01]  /*cb70*/  VIADD R13, R11, UR32 ;  /* 0x000000200b0d7c36 */ /* 0x000fe20008000000 */
[----:B------:R-:W3:Y:S02]  /*cb80*/  LDCU UR13, c[0x0][0x398] ;  /* 0x00007300ff0d77ac */ /* 0x000ee40008000800 */
[----:B------:R5:W-:Y:S01]  /*cb90*/  @P0 STG.E.U16 desc[UR22][R4.64], R9 ;  /* 0x0000000904000986 */ /* 0x000be2000c101516 */
[----:B------:R-:W-:Y:S01]  /*cba0*/  ISETP.GE.AND P0, PT, R10, UR17, PT ;  /* 0x000000110a007c0c */ /* 0x000fe2000bf06270 */
[----:B------:R-:W-:Y:S02]  /*cbb0*/  VIADD R10, R0, 0x7b ;  /* 0x0000007b000a7836 */ /* 0x000fe40000000000 */
[----:B------:R0:W-:Y:S03]  /*cbc0*/  @P2 STG.E.U16 desc[UR22][R6.64], R12 ;  /* 0x0000000c06002986 */ /* 0x0001e6000c101516 */
[----:B------:R-:W-:Y:S01]  /*cbd0*/  ISETP.GE.AND P2, PT, R10, UR25, PT ;  /* 0x000000190a007c0c */ /* 0x000fe2000bf46270 */
[----:B------:R-:W-:-:S02]  /*cbe0*/  VIADD R10, R0, 0x7c ;  /* 0x0000007c000a7836 */ /* 0x000fc40000000000 */
[----:B-----5:R-:W-:-:S04]  /*cbf0*/  IMAD.WIDE R8, R11, 0x2, R128 ;  /* 0x000000020b087825 */ /* 0x020fc800078e0280 */
[----:B------:R-:W-:Y:S01]  /*cc00*/  IMAD.WIDE R4, R11, 0x2, R130 ;  /* 0x000000020b047825 */ /* 0x000fe200078e0282 */
[----:B------:R5:W-:Y:S01]  /*cc10*/  @P4 STG.E.U16 desc[UR22][R8.64], R55 ;  /* 0x0000003708004986 */ /* 0x000be2000c101516 */
[----:B------:R-:W-:Y:S01]  /*cc20*/  ISETP.LT.AND P4, PT, R3, UR9, !P3 ;  /* 0x0000000903007c0c */ /* 0x000fe2000df81270 */
[----:B------:R-:W2:Y:S01]  /*cc30*/  LDCU UR9, c[0x0][0x398] ;  /* 0x00007300ff0977ac */ /* 0x000ea20008000800 */
[C---:B0-----:R-:W-:Y:S01]  /*cc40*/  IMAD.WIDE R6, R13.reuse, 0x2, R128 ;  /* 0x000000020d067825 */ /* 0x041fe200078e0280 */
[----:B------:R0:W-:Y:S01]  /*cc50*/  @P1 STG.E.U16 desc[UR22][R4.64], R47 ;  /* 0x0000002f04001986 */ /* 0x0001e2000c101516 */
[----:B-1----:R-:W-:Y:S01]  /*cc60*/  ISETP.LT.AND P3, PT, R2, UR6, !P3 ;  /* 0x0000000602007c0c */ /* 0x002fe2000df61270 */
[----:B------:R-:W1:Y:S01]  /*cc70*/  LDCU UR6, c[0x0][0x398] ;  /* 0x00007300ff0677ac */ /* 0x000e620008000800 */
[----:B------:R-:W-:Y:S01]  /*cc80*/  VIADD R11, R13, UR32 ;  /* 0x000000200d0b7c36 */ /* 0x000fe20008000000 */
[----:B------:R-:W-:Y:S02]  /*cc90*/  PRMT R12, R47, 0x7632, R12 ;  /* 0x000076322f0c7816 */ /* 0x000fe4000000000c */
[----:B------:R-:W-:Y:S01]  /*cca0*/  ISETP.GE.AND P1, PT, R10, UR27, PT ;  /* 0x0000001b0a007c0c */ /* 0x000fe2000bf26270 */
[C---:B------:R-:W-:Y:S01]  /*ccb0*/  VIADD R10, R0.reuse, 0x7d ;  /* 0x0000007d000a7836 */ /* 0x040fe20000000000 */
[----:B-----5:R-:W-:Y:S01]  /*ccc0*/  PRMT R9, R55, 0x7632, R9 ;  /* 0x0000763237097816 */ /* 0x020fe20000000009 */
[----:B------:R-:W-:-:S02]  /*ccd0*/  VIADD R0, R0, 0x7f ;  /* 0x0000007f00007836 */ /* 0x000fc40000000000 */
[----:B0-----:R-:W-:Y:S02]  /*cce0*/  IMAD.WIDE R4, R13, 0x2, R130 ;  /* 0x000000020d047825 */ /* 0x001fe400078e0282 */
[----:B------:R0:W-:Y:S01]  /*ccf0*/  @P4 STG.E.U16 desc[UR22][R6.64], R9 ;  /* 0x0000000906004986 */ /* 0x0001e2000c101516 */
[----:B------:R-:W-:Y:S01]  /*cd00*/  ISETP.LT.AND P4, PT, R3, UR4, !P5 ;  /* 0x0000000403007c0c */ /* 0x000fe2000ef81270 */
[----:B------:R-:W5:Y:S01]  /*cd10*/  LDCU UR4, c[0x0][0x398] ;  /* 0x00007300ff0477ac */ /* 0x000f620008000800 */
[----:B------:R-:W-:Y:S01]  /*cd20*/  ISETP.LT.AND P5, PT, R2, UR5, !P5 ;  /* 0x0000000502007c0c */ /* 0x000fe2000efa1270 */
[----:B------:R1:W-:Y:S01]  /*cd30*/  @P3 STG.E.U16 desc[UR22][R4.64], R12 ;  /* 0x0000000c04003986 */ /* 0x0003e2000c101516 */
[----:B------:R-:W-:Y:S01]  /*cd40*/  ISETP.GE.AND P3, PT, R10, UR19, PT ;  /* 0x000000130a007c0c */ /* 0x000fe2000bf66270 */
[----:B------:R-:W1:Y:S01]  /*cd50*/  LDCU UR5, c[0x0][0x398] ;  /* 0x00007300ff0577ac */ /* 0x000e620008000800 */
[----:B------:R-:W-:Y:S01]  /*cd60*/  PRMT R10, R16, 0x7632, R10 ;  /* 0x00007632100a7816 */ /* 0x000fe2000000000a */
[----:B0-----:R-:W-:-:S04]  /*cd70*/  IMAD.WIDE R8, R11, 0x2, R128 ;  /* 0x000000020b087825 */ /* 0x001fc800078e0280 */
[----:B------:R-:W-:Y:S02]  /*cd80*/  IMAD.WIDE R6, R11, 0x2, R130 ;  /* 0x000000020b067825 */ /* 0x000fe400078e0282 */
[----:B------:R0:W-:Y:S01]  /*cd90*/  @P4 STG.E.U16 desc[UR22][R8.64], R16 ;  /* 0x0000001008004986 */ /* 0x0001e2000c101516 */
[----:B--2---:R-:W-:Y:S01]  /*cda0*/  ISETP.LT.AND P4, PT, R3, UR7, !P6 ;  /* 0x0000000703007c0c */ /* 0x004fe2000f781270 */
[----:B------:R-:W2:Y:S01]  /*cdb0*/  LDCU UR7, c[0x0][0x398] ;  /* 0x00007300ff0777ac */ /* 0x000ea20008000800 */
[----:B------:R-:W-:Y:S01]  /*cdc0*/  ISETP.LT.AND P6, PT, R2, UR9, !P6 ;  /* 0x0000000902007c0c */ /* 0x000fe2000f7c1270 */
[----:B------:R3:W-:Y:S01]  /*cdd0*/  @P5 STG.E.U16 desc[UR22][R6.64], R20 ;  /* 0x0000001406005986 */ /* 0x0007e2000c101516 */
[----:B------:R-:W-:Y:S01]  /*cde0*/  VIADD R11, R11, UR32 ;  /* 0x000000200b0b7c36 */ /* 0x000fe20008000000 */
[----:B------:R-:W-:Y:S01]  /*cdf0*/  ISETP.LT.AND P5, PT, R3, UR10, !P0 ;  /* 0x0000000a03007c0c */ /* 0x000fe2000c7a1270 */
[----:B------:R-:W2:Y:S01]  /*ce00*/  LDCU UR9, c[0x0][0x398] ;  /* 0x00007300ff0977ac */ /* 0x000ea20008000800 */
[----:B-1----:R-:W-:Y:S01]  /*ce10*/  PRMT R12, R20, 0x7632, R12 ;  /* 0x00007632140c7816 */ /* 0x002fe2000000000c */
[C---:B------:R-:W-:Y:S01]  /*ce20*/  VIADD R13, R11.reuse, UR32 ;  /* 0x000000200b0d7c36 */ /* 0x040fe20008000000 */
[----:B------:R-:W-:Y:S01]  /*ce30*/  ISETP.LT.AND P0, PT, R2, UR11, !P0 ;  /* 0x0000000b02007c0c */ /* 0x000fe2000c701270 */
[--C-:B------:R-:W-:Y:S01]  /*ce40*/  IMAD.WIDE R4, R11, 0x2, R128.reuse ;  /* 0x000000020b047825 */ /* 0x100fe200078e0280 */
[----:B------:R-:W1:Y:S03]  /*ce50*/  LDCU UR10, c[0x0][0x398] ;  /* 0x00007300ff0a77ac */ /* 0x000e660008000800 */
[----:B0-----:R-:W-:Y:S01]  /*ce60*/  IMAD.WIDE R8, R13, 0x2, R128 ;  /* 0x000000020d087825 */ /* 0x001fe200078e0280 */
[----:B------:R0:W-:Y:S01]  /*ce70*/  @P4 STG.E.U16 desc[UR22][R4.64], R10 ;  /* 0x0000000a04004986 */ /* 0x0001e2000c101516 */
[----:B------:R-:W-:-:S02]  /*ce80*/  ISETP.GE.AND P4, PT, R14, UR29, PT ;  /* 0x0000001d0e007c0c */ /* 0x000fc4000bf86270 */
[----:B---3--:R-:W-:Y:S01]  /*ce90*/  IMAD.WIDE R6, R11, 0x2, R130 ;  /* 0x000000020b067825 */ /* 0x008fe200078e0282 */
[----:B------:R-:W-:-:S03]  /*cea0*/  PRMT R14, R17, 0x7632, R14 ;  /* 0x00007632110e7816 */ /* 0x000fc6000000000e */
[----:B------:R-:W-:Y:S01]  /*ceb0*/  VIADD R11, R13, UR32 ;  /* 0x000000200d0b7c36 */ /* 0x000fe20008000000 */
[----:B------:R3:W-:Y:S01]  /*cec0*/  @P6 STG.E.U16 desc[UR22][R6.64], R12 ;  /* 0x0000000c06006986 */ /* 0x0007e2000c101516 */
[----:B------:R-:W-:Y:S02]  /*ced0*/  ISETP.LT.AND P6, PT, R3, UR6, !P1 ;  /* 0x0000000603007c0c */ /* 0x000fe4000cfc1270 */
[----:B------:R-:W-:Y:S01]  /*cee0*/  VIADD R15, R11, UR32 ;  /* 0x000000200b0f7c36 */ /* 0x000fe20008000000 */
[----:B------:R1:W-:Y:S01]  /*cef0*/  @P5 STG.E.U16 desc[UR22][R8.64], R17 ;  /* 0x0000001108005986 */ /* 0x0003e2000c101516 */
[----:B-----5:R-:W-:Y:S01]  /*cf00*/  ISETP.LT.AND P5, PT, R3, UR4, !P2 ;  /* 0x0000000403007c0c */ /* 0x020fe2000d7a1270 */
[----:B------:R-:W5:Y:S01]  /*cf10*/  LDCU UR4, c[0x0][0x398] ;  /* 0x00007300ff0477ac */ /* 0x000f620008000800 */
[C---:B------:R-:W-:Y:S01]  /*cf20*/  ISETP.LT.AND P2, PT, R2.reuse, UR5, !P2 ;  /* 0x0000000502007c0c */ /* 0x040fe2000d741270 */
[----:B0-----:R-:W-:Y:S01]  /*cf30*/  IMAD.WIDE R4, R13, 0x2, R130 ;  /* 0x000000020d047825 */ /* 0x001fe200078e0282 */
[----:B----4-:R-:W-:-:S03]  /*cf40*/  ISETP.LT.AND P1, PT, R2, UR12, !P1 ;  /* 0x0000000c02007c0c */ /* 0x010fc6000cf21270 */
[----:B---3--:R-:W-:Y:S01]  /*cf50*/  IMAD.WIDE R6, R11, 0x2, R128 ;  /* 0x000000020b067825 */ /* 0x008fe200078e0280 */
[----:B------:R-:W-:Y:S01]  /*cf60*/  PRMT R12, R21, 0x7632, R12 ;  /* 0x00007632150c7816 */ /* 0x000fe2000000000c */
[----:B------:R-:W-:Y:S01]  /*cf70*/  @P0 STG.E.U16 desc[UR22][R4.64], R21 ;  /* 0x0000001504000986 */ /* 0x000fe2000c101516 */
[----:B------:R-:W-:Y:S01]  /*cf80*/  ISETP.GE.AND P0, PT, R0, UR31, PT ;  /* 0x0000001f00007c0c */ /* 0x000fe2000bf06270 */
[----:B-1----:R-:W-:Y:S01]  /*cf90*/  IMAD.WIDE R8, R11, 0x2, R130 ;  /* 0x000000020b087825 */ /* 0x002fe200078e0282 */
[----:B------:R-:W-:Y:S01]  /*cfa0*/  PRMT R0, R18, 0x7632, R0 ;  /* 0x0000763212007816 */ /* 0x000fe20000000000 */
[----:B------:R-:W-:Y:S01]  /*cfb0*/  @P5 STG.E.U16 desc[UR22][R6.64], R14 ;  /* 0x0000000e06005986 */ /* 0x000fe2000c101516 */
[----:B------:R-:W-:Y:S01]  /*cfc0*/  ISETP.LT.AND P5, PT, R3, UR10, !P4 ;  /* 0x0000000a03007c0c */ /* 0x000fe2000e7a1270 */
[----:B------:R-:W-:Y:S01]  /*cfd0*/  IMAD.WIDE R10, R15, 0x2, R128 ;  /* 0x000000020f0a7825 */ /* 0x000fe200078e0280 */
[C---:B------:R-:W-:Y:S01]  /*cfe0*/  ISETP.LT.AND P4, PT, R2.reuse, UR13, !P4 ;  /* 0x0000000d02007c0c */ /* 0x040fe2000e781270 */
[----:B------:R0:W-:Y:S01]  /*cff0*/  @P2 STG.E.U16 desc[UR22][R8.64], R12 ;  /* 0x0000000c08002986 */ /* 0x0001e2000c101516 */
[----:B------:R-:W-:Y:S01]  /*d000*/  ISETP.LT.AND P2, PT, R3, UR14, !P0 ;  /* 0x0000000e03007c0c */ /* 0x000fe2000c741270 */
[----:B------:R-:W-:Y:S01]  /*d010*/  VIADD R13, R15, UR32 ;  /* 0x000000200f0d7c36 */ /* 0x000fe20008000000 */
[C---:B-----5:R-:W-:Y:S01]  /*d020*/  ISETP.LT.AND P0, PT, R2.reuse, UR4, !P0 ;  /* 0x0000000402007c0c */ /* 0x060fe2000c701270 */
[----:B------:R1:W-:Y:S01]  /*d030*/  @P6 STG.E.U16 desc[UR22][R10.64], R18 ;  /* 0x000000120a006986 */ /* 0x0003e2000c101516 */
[----:B--2---:R-:W-:Y:S01]  /*d040*/  ISETP.LT.AND P6, PT, R3, UR7, !P3 ;  /* 0x0000000703007c0c */ /* 0x004fe2000dfc1270 */
[----:B------:R-:W-:Y:S01]  /*d050*/  VIADD R17, R13, UR32 ;  /* 0x000000200d117c36 */ /* 0x000fe20008000000 */
[----:B------:R-:W-:Y:S01]  /*d060*/  ISETP.LT.AND P3, PT, R2, UR9, !P3 ;  /* 0x0000000902007c0c */ /* 0x000fe2000df61270 */
[----:B------:R-:W-:-:S04]  /*d070*/  IMAD.WIDE R2, R15, 0x2, R130 ;  /* 0x000000020f027825 */ /* 0x000fc800078e0282 */
[----:B------:R-:W-:Y:S01]  /*d080*/  VIADD R15, R17, UR32 ;  /* 0x00000020110f7c36 */ /* 0x000fe20008000000 */
[----:B0-----:R-:W-:Y:S01]  /*d090*/  PRMT R12, R22, 0x7632, R12 ;  /* 0x00007632160c7816 */ /* 0x001fe2000000000c */
[C---:B------:R-:W-:Y:S01]  /*d0a0*/  IMAD.WIDE R4, R13.reuse, 0x2, R128 ;  /* 0x000000020d047825 */ /* 0x040fe200078e0280 */
[----:B------:R0:W-:Y:S03]  /*d0b0*/  @P1 STG.E.U16 desc[UR22][R2.64], R22 ;  /* 0x0000001602001986 */ /* 0x0001e6000c101516 */
[----:B------:R-:W-:Y:S01]  /*d0c0*/  IMAD.WIDE R6, R13, 0x2, R130 ;  /* 0x000000020d067825 */ /* 0x000fe200078e0282 */
[----:B------:R0:W-:Y:S03]  /*d0d0*/  @P6 STG.E.U16 desc[UR22][R4.64], R0 ;  /* 0x0000000004006986 */ /* 0x0001e6000c101516 */
[C---:B------:R-:W-:Y:S01]  /*d0e0*/  IMAD.WIDE R8, R17.reuse, 0x2, R128 ;  /* 0x0000000211087825 */ /* 0x040fe200078e0280 */
[----:B------:R0:W-:Y:S03]  /*d0f0*/  @P3 STG.E.U16 desc[UR22][R6.64], R12 ;  /* 0x0000000c06003986 */ /* 0x0001e6000c101516 */
[----:B-1----:R-:W-:Y:S01]  /*d100*/  IMAD.WIDE R10, R17, 0x2, R130 ;  /* 0x00000002110a7825 */ /* 0x002fe200078e0282 */
[----:B------:R0:W-:Y:S03]  /*d110*/  @P5 STG.E.U16 desc[UR22][R8.64], R19 ;  /* 0x0000001308005986 */ /* 0x0001e6000c101516 */
[C---:B------:R-:W-:Y:S01]  /*d120*/  IMAD.WIDE R128, R15.reuse, 0x2, R128 ;  /* 0x000000020f807825 */ /* 0x040fe200078e0280 */
[----:B------:R0:W-:Y:S03]  /*d130*/  @P4 STG.E.U16 desc[UR22][R10.64], R23 ;  /* 0x000000170a004986 */ /* 0x0001e6000c101516 */
[----:B------:R-:W-:Y:S01]  /*d140*/  IMAD.WIDE R130, R15, 0x2, R130 ;  /* 0x000000020f827825 */ /* 0x000fe200078e0282 */
[----:B------:R0:W-:Y:S04]  /*d150*/  @P2 STG.E.U16 desc[UR22][R128.64], R64 ;  /* 0x0000004080002986 */ /* 0x0001e8000c101516 */
[----:B------:R0:W-:Y:S01]  /*d160*/  @P0 STG.E.U16 desc[UR22][R130.64], R65 ;  /* 0x0000004182000986 */ /* 0x0001e2000c101516 */
[----:B------:R-:W-:Y:S06]  /*d170*/  BAR.SYNC.DEFER_BLOCKING 0x0 ;  /* 0x0000000000007b1d */ /* 0x000fec0000010000 */
[----:B------:R-:W-:Y:S05]  /*d180*/  BRA.U UP0, `(.L_x_13) ;  /* 0x0000000100a07547 */ /* 0x000fea000b800000 */
[----:B------:R-:W1:Y:S01]  /*d190*/  S2UR UR5, SR_CgaCtaId ;  /* 0x00000000000579c3 */ /* 0x000e620000008800 */
[----:B------:R-:W-:Y:S01]  /*d1a0*/  NOP ;  /* 0x0000000000007918 */ /* 0x000fe20000000000 */
[----:B------:R-:W-:Y:S01]  /*d1b0*/  UMOV UR4, 0x50 ;  /* 0x0000005000047882 */ /* 0x000fe20000000000 */
[----:B0-----:R-:W-:Y:S02]  /*d1c0*/  IMAD.U32 R0, RZ, RZ, UR8 ;  /* 0x00000008ff007e24 */ /* 0x001fe4000f8e00ff */
[----:B------:R-:W-:Y:S02]  /*d1d0*/  IMAD.MOV.U32 R3, RZ, RZ, 0xffff ;  /* 0x0000ffffff037424 */ /* 0x000fe400078e00ff */
[----:B------:R-:W-:Y:S01]  /*d1e0*/  IMAD.MOV.U32 R7, RZ, RZ, 0x1 ;  /* 0x00000001ff077424 */ /* 0x000fe200078e00ff */
[----:B------:R-:W-:-:S04]  /*d1f0*/  LOP3.LUT R0, R0, 0xffff, RZ, 0xc0, !PT ;  /* 0x0000ffff00007812 */ /* 0x000fc800078ec0ff */
[----:B------:R-:W-:-:S05]  /*d200*/  SHF.R.U32.HI R0, RZ, 0x5, R0 ;  /* 0x00000005ff007819 */ /* 0x000fca0000011600 */
[----:B------:R-:W-:Y:S01]  /*d210*/  VIADD R2, R0, 0x10 ;  /* 0x0000001000027836 */ /* 0x000fe20000000000 */
[----:B------:R-:W-:Y:S01]  /*d220*/  SHF.L.U32 R0, R3, R0, RZ ;  /* 0x0000000003007219 */ /* 0x000fe200000006ff */
[----:B-1----:R-:W-:-:S03]  /*d230*/  ULEA UR6, UR5, UR4, 0x18 ;  /* 0x0000000405067291 */ /* 0x002fc6000f8ec0ff */
[----:B------:R-:W-:-:S04]  /*d240*/  SHF.L.U32 R3, R7, R2, RZ ;  /* 0x0000000207037219 */ /* 0x000fc800000006ff */
[----:B------:R-:W-:Y:S02]  /*d250*/  LOP3.LUT R0, R3, R0, RZ, 0xfc, !PT ;  /* 0x0000000003007212 */ /* 0x000fe400078efcff */
[----:B------:R-:W0:Y:S02]  /*d260*/  LDS R5, [UR6] ;  /* 0x00000006ff057984 */ /* 0x000e240008000800 */
[C---:B------:R-:W-:Y:S02]  /*d270*/  LOP3.LUT R2, R0.reuse, 0xffff, RZ, 0xc0, !PT ;  /* 0x0000ffff00027812 */ /* 0x040fe400078ec0ff */
[----:B0-----:R-:W-:-:S04]  /*d280*/  LOP3.LUT R3, R0, 0xffff, R5, 0x80, !PT ;  /* 0x0000ffff00037812 */ /* 0x001fc800078e8005 */
[----:B------:R-:W-:-:S13]  /*d290*/  ISETP.NE.AND P0, PT, R3, R2, PT ;  /* 0x000000020300720c */ /* 0x000fda0003f05270 */
[----:B------:R-:W-:Y:S05]  /*d2a0*/  @P0 BRA `(.L_x_14) ;  /* 0x0000000000500947 */ /* 0x000fea0003800000 */
[----:B------:R-:W-:Y:S02]  /*d2b0*/  SHF.R.U32.HI R5, RZ, 0x10, R5 ;  /* 0x00000010ff057819 */ /* 0x000fe40000011605 */
[----:B------:R-:W-:-:S04]  /*d2c0*/  SHF.R.U32.HI R2, RZ, 0x10, R0 ;  /* 0x00000010ff027819 */ /* 0x000fc80000011600 */
[----:B------:R-:W-:-:S04]  /*d2d0*/  LOP3.LUT R5, R5, R2, RZ, 0xc0, !PT ;  /* 0x0000000205057212 */ /* 0x000fc800078ec0ff */
[----:B------:R-:W-:-:S13]  /*d2e0*/  ISETP.NE.AND P0, PT, R5, R2, PT ;  /* 0x000000020500720c */ /* 0x000fda0003f05270 */
[----:B------:R-:W-:Y:S05]  /*d2f0*/  @P0 BRA `(.L_x_15) ;  /* 0x0000000000300947 */ /* 0x000fea0003800000 */
[----:B------:R-:W-:Y:S01]  /*d300*/  R2UR UR4, R0 ;  /* 0x00000000000472ca */ /* 0x000fe200000e0000 */
[----:B------:R-:W-:Y:S01]  /*d310*/  VOTEU.ANY UR5, UPT, PT ;  /* 0x0000000000057886 */ /* 0x000fe200038e0100 */
[----:B------:R-:W0:Y:S01]  /*d320*/  S2R R0, SR_LANEID ;  /* 0x0000000000007919 */ /* 0x000e220000000000 */
[----:B------:R-:W-:-:S10]  /*d330*/  UFLO.U32 UR5, UR5 ;  /* 0x00000005000572bd */ /* 0x000fd400080e0000 */
[----:B------:R-:W-:-:S06]  /*d340*/  ULOP3.LUT UR4, URZ, UR4, URZ, 0x33, !UPT ;  /* 0x00000004ff047292 */ /* 0x000fcc000f8e33ff */
[----:B------:R-:W-:-:S04]  /*d350*/  IMAD.U32 R2, RZ, RZ, UR4 ;  /* 0x00000004ff027e24 */ /* 0x000fc8000f8e00ff */
[----:B------:R-:W1:Y:S02]  /*d360*/  REDUX UR7, R2 ;  /* 0x00000000020773c4 */ /* 0x000e640000000000 */
[----:B------:R2:W-:Y:S01]  /*d370*/  UTCATOMSWS.AND URZ, UR4 ;  /* 0x0000000400ff79e3 */ /* 0x0005e20008000000 */
[----:B0-----:R-:W-:Y:S01]  /*d380*/  ISETP.EQ.U32.AND P0, PT, R0, UR5, PT ;  /* 0x0000000500007c0c */ /* 0x001fe2000bf02070 */
[----:B-1----:R-:W-:-:S12]  /*d390*/  IMAD.U32 R0, RZ, RZ, UR7 ;  /* 0x00000007ff007e24 */ /* 0x002fd8000f8e00ff */
[----:B------:R2:W-:Y:S01]  /*d3a0*/  @P0 ATOMS.AND RZ, [UR6], R0 ;  /* 0x00000000ffff098c */ /* 0x0005e2000a800006 */
[----:B------:R-:W-:Y:S05]  /*d3b0*/  BRA `(.L_x_13) ;  /* 0x0000000000147947 */ /* 0x000fea0003800000 */
.L_x_15:
[----:B------:R-:W-:-:S07]  /*d3c0*/  MOV R2, 0xd3e0 ;  /* 0x0000d3e000027802 */ /* 0x000fce0000000f00 */
[----:B------:R-:W-:Y:S05]  /*d3d0*/  CALL.REL.NOINC `($__internal_0_$__cuda_sm10x_tcgen05_guardrail_trap_col_being_dealloced_not_returned_by_alloc) ;  /* 0x00000000002c7944 */ /* 0x000fea0003c00000 */
[----:B------:R-:W-:Y:S05]  /*d3e0*/  BRA `(.L_x_13) ;  /* 0x0000000000087947 */ /* 0x000fea0003800000 */
.L_x_14:
[----:B------:R-:W-:-:S07]  /*d3f0*/  MOV R2, 0xd410 ;  /* 0x0000d41000027802 */ /* 0x000fce0000000f00 */
[----:B------:R-:W-:Y:S05]  /*d400*/  CALL.REL.NOINC `($__internal_2_$__cuda_sm10x_tcgen05_guardrail_trap_unallocated_columns_being_dealloced) ;  /* 0x0000000000387944 */ /* 0x000fea0003c00000 */
.L_x_13:
[----:B------:R-:W-:Y:S01]  /*d410*/  NOP ;  /* 0x0000000000007918 */ /* 0x000fe20000000000 */
[----:B--2---:R-:W-:Y:S05]  /*d420*/  EXIT ;  /* 0x000000000000794d */ /* 0x004fea0003800000 */
.L_x_8:
[----:B------:R-:W0:Y:S02]  /*d430*/  SYNCS.PHASECHK.TRANS64.TRYWAIT P1, [UR11], R174 ;  /* 0x000000aeff0075a7 */ /* 0x000e24000802110b */
[----:B0-----:R-:W-:Y:S05]  /*d440*/  @!P1 BRA `(.L_x_8) ;  /* 0xfffffffc00f89947 */ /* 0x001fea000383ffff */
[----:B------:R-:W-:Y:S05]  /*d450*/  BRA `(.L_x_16) ;  /* 0xffffff6c00707947 */ /* 0x000fea000383ffff */
.L_x_12:
[----:B------:R-:W2:Y:S02]  /*d460*/  SYNCS.PHASECHK.TRANS64.TRYWAIT P0, [UR11], R4 ;  /* 0x00000004ff0075a7 */ /* 0x000ea4000800110b */
[----:B--2---:R-:W-:Y:S05]  /*d470*/  @!P0 BRA `(.L_x_12) ;  /* 0xfffffffc00f88947 */ /* 0x004fea000383ffff */
[----:B------:R-:W-:Y:S05]  /*d480*/  BRA `(.L_x_11) ;  /* 0xffffff8400d47947 */ /* 0x000fea000383ffff */
        .weak           $__internal_0_$__cuda_sm10x_tcgen05_guardrail_trap_col_being_dealloced_not_returned_by_alloc
        .type           $__internal_0_$__cuda_sm10x_tcgen05_guardrail_trap_col_being_dealloced_not_returned_by_alloc,@function
        .size           $__internal_0_$__cuda_sm10x_tcgen05_guardrail_trap_col_being_dealloced_not_returned_by_alloc,($__internal_1_$__cuda_sm10x_tcgen05_guardrail_trap_phase_invalid_during_alloc - $__internal_0_$__cuda_sm10x_tcgen05_guardrail_trap_col_being_dealloced_not_returned_by_alloc)
$__internal_0_$__cuda_sm10x_tcgen05_guardrail_trap_col_being_dealloced_not_returned_by_alloc:
[----:B------:R-:W-:Y:S05]  /*d490*/  BPT.TRAP 0x1 ;  /* 0x000000040000795c */ /* 0x000fea0000300000 */
[----:B------:R-:W-:-:S04]  /*d4a0*/  IMAD.MOV.U32 R3, RZ, RZ, 0x0 ;  /* 0x00000000ff037424 */ /* 0x000fc800078e00ff */
[----:B------:R-:W-:Y:S05]  /*d4b0*/  RET.REL.NODEC R2 `(matmul_kernel) ;  /* 0xffffff2802d07950 */ /* 0x000fea0003c3ffff */
        .weak           $__internal_1_$__cuda_sm10x_tcgen05_guardrail_trap_phase_invalid_during_alloc
        .type           $__internal_1_$__cuda_sm10x_tcgen05_guardrail_trap_phase_invalid_during_alloc,@function
        .size           $__internal_1_$__cuda_sm10x_tcgen05_guardrail_trap_phase_invalid_during_alloc,($__internal_2_$__cuda_sm10x_tcgen05_guardrail_trap_unallocated_columns_being_dealloced - $__internal_1_$__cuda_sm10x_tcgen05_guardrail_trap_phase_invalid_during_alloc)
$__internal_1_$__cuda_sm10x_tcgen05_guardrail_trap_phase_invalid_during_alloc:
[----:B------:R-:W-:Y:S05]  /*d4c0*/  BPT.TRAP 0x1 ;  /* 0x000000040000795c */ /* 0x000fea0000300000 */
[----:B------:R-:W-:-:S04]  /*d4d0*/  IMAD.MOV.U32 R3, RZ, RZ, 0x0 ;  /* 0x00000000ff037424 */ /* 0x000fc800078e00ff */
[----:B------:R-:W-:Y:S05]  /*d4e0*/  RET.REL.NODEC R2 `(matmul_kernel) ;  /* 0xffffff2802c47950 */ /* 0x000fea0003c3ffff */
        .weak           $__internal_2_$__cuda_sm10x_tcgen05_guardrail_trap_unallocated_columns_being_dealloced
        .type           $__internal_2_$__cuda_sm10x_tcgen05_guardrail_trap_unallocated_columns_being_dealloced,@function
        .size           $__internal_2_$__cuda_sm10x_tcgen05_guardrail_trap_unallocated_columns_being_dealloced,(.L_x_20 - $__internal_2_$__cuda_sm10x_tcgen05_guardrail_trap_unallocated_columns_being_dealloced)
$__internal_2_$__cuda_sm10x_tcgen05_guardrail_trap_unallocated_columns_being_dealloced:
[----:B------:R-:W-:Y:S05]  /*d4f0*/  BPT.TRAP 0x1 ;  /* 0x000000040000795c */ /* 0x000fea0000300000 */
[----:B------:R-:W-:-:S04]  /*d500*/  IMAD.MOV.U32 R3, RZ, RZ, 0x0 ;  /* 0x00000000ff037424 */ /* 0x000fc800078e00ff */
[----:B------:R-:W-:Y:S05]  /*d510*/  RET.REL.NODEC R2 `(matmul_kernel) ;  /* 0xffffff2802b87950 */ /* 0x000fea0003c3ffff */
.L_x_17:
[----:B------:R-:W-:-:S00]  /*d520*/  BRA `(.L_x_17) ;  /* 0xfffffffc00fc7947 */ /* 0x000fc0000383ffff */
[----:B------:R-:W-:-:S00]  /*d530*/  NOP ;  /* 0x0000000000007918 */ /* 0x000fc00000000000 */
        /* <DEDUP_REMOVED lines=12> */
.L_x_20:


//--------------------- .nv.shared.matmul_kernel  --------------------------
	.section	.nv.shared.matmul_kernel,"aw",@nobits
	.sectionflags	@""
	.align	16
	.zero		1024


//--------------------- .nv.shared.reserved.0     --------------------------
	.section	.nv.shared.reserved.0,"aw",@nobits
	.align	8
	.weak		__nv_reservedSMEM_offset_0_alias
	.size		__nv_reservedSMEM_offset_0_alias, 0, 64
	.other		__nv_reservedSMEM_offset_0_alias,@"STO_CUDA_RESERVED_SHARED STV_DEFAULT"
__nv_reservedSMEM_offset_0_alias:
	.zero		0
.nv.shared.reserved.0:
	.zero		64
	.weak		__nv_reservedSMEM_allocation_phase
	.type		__nv_reservedSMEM_allocation_phase,@object
	.size		__nv_reservedSMEM_allocation_phase,(.L_0 - __nv_reservedSMEM_allocation_phase)
__nv_reservedSMEM_allocation_phase:
	.zero		1
.L_0:
	.zero		7
	.weak		__nv_reservedSMEM_devtool_atexit_pc
	.type		__nv_reservedSMEM_devtool_atexit_pc,@object
	.size		__nv_reservedSMEM_devtool_atexit_pc,(__nv_reservedSMEM_allocation_mask - __nv_reservedSMEM_devtool_atexit_pc)
__nv_reservedSMEM_devtool_atexit_pc:
	.zero		8
	.weak		__nv_reservedSMEM_allocation_mask
	.type		__nv_reservedSMEM_allocation_mask,@object
	.size		__nv_reservedSMEM_allocation_mask,(.L_2 - __nv_reservedSMEM_allocation_mask)
__nv_reservedSMEM_allocation_mask:
	.zero		4
.L_2:


//--------------------- .nv.constant0.matmul_kernel --------------------------
	.section	.nv.constant0.matmul_kernel,"a",@progbits
	.sectionflags	@""
	.align	4
.nv.constant0.matmul_kernel:
	.zero		976


//--------------------- SYMBOLS --------------------------

	.type		.nv.reservedSmem.offset0,@object
	.size		.nv.reservedSmem.offset0,0x4
	.type		.nv.reservedSmem.cap,@object
	.size		.nv.reservedSmem.cap,0x4
